	.target	sm_90a

	.elftype	@"ET_EXEC"


//--------------------- .note.nv.tkinfo           --------------------------
	.section	.note.nv.tkinfo,"",@"SHT_NOTE"
	.sectionflags	@"SHF_NOTE_NV_TKINFO"
	.tkinfo
        /*0018*/ 	.word	0x00000002
        /*0030*/ 	.string	""
        /*0030*/ 	.string	"ptxas"
        /*0030*/ 	.string	"Cuda compilation tools, release 13.0, V13.0.88"
        /*0030*/ 	.string	"Build cuda_13.0.r13.0/compiler.36424714_0"
        /*0030*/ 	.string	"-arch sm_90a -m 64 "



//--------------------- .note.nv.cuinfo           --------------------------
	.section	.note.nv.cuinfo,"",@"SHT_NOTE"
	.sectionflags	@"SHF_NOTE_NV_CUINFO"
        /*0018*/ 	.short	0x0002
        /*001a*/ 	.short	0x005a
        /*001c*/ 	.short	0x0082
	.zero		2


//--------------------- .nv.info                  --------------------------
	.section	.nv.info,"",@"SHT_CUDA_INFO"
	.align	4


	//----- nvinfo : EIATTR_REGCOUNT
	.align		4
        /*0000*/ 	.byte	0x04, 0x2f
        /*0002*/ 	.short	(.L_16 - .L_15)
	.align		4
.L_15:
        /*0004*/ 	.word	index@(_ZN7cutlass13device_kernelINS_4fmha6kernel28FmhaKernelTmaWarpSpecializedINS1_10collective30FmhaMainloopTmaWarpSpecializedINS_6half_tEffN4cute5tupleIJNS7_1CILi128EEESA_SA_EEENS8_IJiNS9_ILi1EEENS8_IJiiEEEEEESE_SE_NS4_14ResidualFusionEJEEENS4_15FmhaFwdEpilogueIS6_fNS8_IJNS9_ILi64EEESA_SA_EEEEENS2_23IndividualTileSchedulerEJEEEEEvNT_6ParamsE)
        /*0008*/ 	.word	0x000000a8


	//----- nvinfo : EIATTR_FRAME_SIZE
	.align		4
.L_16:
        /*000c*/ 	.byte	0x04, 0x11
        /*000e*/ 	.short	(.L_18 - .L_17)
	.align		4
.L_17:
        /*0010*/ 	.word	index@($__internal_0_$__cuda_sm20_rcp_rn_f32_slowpath)
        /*0014*/ 	.word	0x00000000


	//----- nvinfo : EIATTR_FRAME_SIZE
	.align		4
.L_18:
        /*0018*/ 	.byte	0x04, 0x11
        /*001a*/ 	.short	(.L_20 - .L_19)
	.align		4
.L_19:
        /*001c*/ 	.word	index@(_ZN7cutlass13device_kernelINS_4fmha6kernel28FmhaKernelTmaWarpSpecializedINS1_10collective30FmhaMainloopTmaWarpSpecializedINS_6half_tEffN4cute5tupleIJNS7_1CILi128EEESA_SA_EEENS8_IJiNS9_ILi1EEENS8_IJiiEEEEEESE_SE_NS4_14ResidualFusionEJEEENS4_15FmhaFwdEpilogueIS6_fNS8_IJNS9_ILi64EEESA_SA_EEEEENS2_23IndividualTileSchedulerEJEEEEEvNT_6ParamsE)
        /*0020*/ 	.word	0x00000000


	//----- nvinfo : EIATTR_MIN_STACK_SIZE
	.align		4
.L_20:
        /*0024*/ 	.byte	0x04, 0x12
        /*0026*/ 	.short	(.L_22 - .L_21)
	.align		4
.L_21:
        /*0028*/ 	.word	index@(_ZN7cutlass13device_kernelINS_4fmha6kernel28FmhaKernelTmaWarpSpecializedINS1_10collective30FmhaMainloopTmaWarpSpecializedINS_6half_tEffN4cute5tupleIJNS7_1CILi128EEESA_SA_EEENS8_IJiNS9_ILi1EEENS8_IJiiEEEEEESE_SE_NS4_14ResidualFusionEJEEENS4_15FmhaFwdEpilogueIS6_fNS8_IJNS9_ILi64EEESA_SA_EEEEENS2_23IndividualTileSchedulerEJEEEEEvNT_6ParamsE)
        /*002c*/ 	.word	0x00000000
.L_22:


//--------------------- .nv.compat                --------------------------
	.section	.nv.compat,"",@"SHT_CUDA_COMPAT_INFO"
	.align	4
        /*0000*/ 	.byte	0x02, 0x09, 0x01, 0x00, 0x02, 0x02, 0x04, 0x00, 0x02, 0x05, 0x05, 0x00, 0x03, 0x07, 0x01, 0x01
        /*0010*/ 	.byte	0x02, 0x03, 0x01, 0x00, 0x02, 0x06, 0x01, 0x00, 0x04, 0x0b, 0x08, 0x00, 0x00, 0x00, 0x00, 0x00
        /*0020*/ 	.byte	0x00, 0x00, 0x00, 0x00


//--------------------- .nv.info._ZN7cutlass13device_kernelINS_4fmha6kernel28FmhaKernelTmaWarpSpecializedINS1_10collective30FmhaMainloopTmaWarpSpecializedINS_6half_tEffN4cute5tupleIJNS7_1CILi128EEESA_SA_EEENS8_IJiNS9_ILi1EEENS8_IJiiEEEEEESE_SE_NS4_14ResidualFusionEJEEENS4_15FmhaFwdEpilogueIS6_fNS8_IJNS9_ILi64EEESA_SA_EEEEENS2_23IndividualTileSchedulerEJEEEEEvNT_6ParamsE --------------------------
	.section	.nv.info._ZN7cutlass13device_kernelINS_4fmha6kernel28FmhaKernelTmaWarpSpecializedINS1_10collective30FmhaMainloopTmaWarpSpecializedINS_6half_tEffN4cute5tupleIJNS7_1CILi128EEESA_SA_EEENS8_IJiNS9_ILi1EEENS8_IJiiEEEEEESE_SE_NS4_14ResidualFusionEJEEENS4_15FmhaFwdEpilogueIS6_fNS8_IJNS9_ILi64EEESA_SA_EEEEENS2_23IndividualTileSchedulerEJEEEEEvNT_6ParamsE,"",@"SHT_CUDA_INFO"
	.sectionflags	@""
	.align	4


	//----- nvinfo : EIATTR_CUDA_API_VERSION
	.align		4
        /*0000*/ 	.byte	0x04, 0x37
        /*0002*/ 	.short	(.L_24 - .L_23)
.L_23:
        /*0004*/ 	.word	0x00000082


	//----- nvinfo : EIATTR_KPARAM_INFO
	.align		4
.L_24:
        /*0008*/ 	.byte	0x04, 0x17
        /*000a*/ 	.short	(.L_26 - .L_25)
.L_25:
        /*000c*/ 	.word	0x00000000
        /*0010*/ 	.short	0x0000
        /*0012*/ 	.short	0x0070
        /*0014*/ 	.byte	0x00, 0xf0, 0x01, 0x20


	//----- nvinfo : EIATTR_SPARSE_MMA_MASK
	.align		4
.L_26:
        /*0018*/ 	.byte	0x03, 0x50
        /*001a*/ 	.short	0x0000


	//----- nvinfo : EIATTR_MAXREG_COUNT
	.align		4
        /*001c*/ 	.byte	0x03, 0x1b
        /*001e*/ 	.short	0x00a8


	//----- nvinfo : EIATTR_NUM_BARRIERS
	.align		4
        /*0020*/ 	.byte	0x02, 0x4c
        /*0022*/ 	.byte	0x02
	.zero		1


	//----- nvinfo : EIATTR_EXTERNS
	.align		4
        /*0024*/ 	.byte	0x04, 0x0f
        /*0026*/ 	.short	(.L_28 - .L_27)


	//   ....[0]....
	.align		4
.L_27:
        /*0028*/ 	.word	index@(__assertfail)


	//----- nvinfo : EIATTR_MERCURY_ISA_VERSION
	.align		4
.L_28:
        /*002c*/ 	.byte	0x03, 0x5f
        /*002e*/ 	.short	0x0101


	//----- nvinfo : EIATTR_INT_WARP_WIDE_INSTR_OFFSETS
	.align		4
        /*0030*/ 	.byte	0x04, 0x31
        /*0032*/ 	.short	(.L_30 - .L_29)


	//   ....[0]....
.L_29:
        /*0034*/ 	.word	0x000006f0


	//   ....[1]....
        /*0038*/ 	.word	0x00000700


	//   ....[2]....
        /*003c*/ 	.word	0x00000710


	//   ....[3]....
        /*0040*/ 	.word	0x00000720


	//   ....[4]....
        /*0044*/ 	.word	0x00000790


	//----- nvinfo : EIATTR_COOP_GROUP_MASK_REGIDS
	.align		4
.L_30:
        /*0048*/ 	.byte	0x04, 0x29
        /*004a*/ 	.short	(.L_32 - .L_31)


	//   ....[0]....
.L_31:
        /*004c*/ 	.word	0xffffffff


	//   ....[1]....
        /*0050*/ 	.word	0xffffffff


	//   ....[2]....
        /*0054*/ 	.word	0xffffffff


	//   ....[3]....
        /*0058*/ 	.word	0xffffffff


	//   ....[4]....
        /*005c*/ 	.word	0xffffffff


	//   ....[5]....
        /*0060*/ 	.word	0xffffffff


	//   ....[6]....
        /*0064*/ 	.word	0xffffffff


	//   ....[7]....
        /*0068*/ 	.word	0xffffffff


	//   ....[8]....
        /*006c*/ 	.word	0xffffffff


	//   ....[9]....
        /*0070*/ 	.word	0xffffffff


	//   ....[10]....
        /*0074*/ 	.word	0xffffffff


	//   ....[11]....
        /*0078*/ 	.word	0xffffffff


	//   ....[12]....
        /*007c*/ 	.word	0xffffffff


	//   ....[13]....
        /*0080*/ 	.word	0xffffffff


	//   ....[14]....
        /*0084*/ 	.word	0xffffffff


	//   ....[15]....
        /*0088*/ 	.word	0xffffffff


	//   ....[16]....
        /*008c*/ 	.word	0xffffffff


	//   ....[17]....
        /*0090*/ 	.word	0xffffffff


	//   ....[18]....
        /*0094*/ 	.word	0xffffffff


	//   ....[19]....
        /*0098*/ 	.word	0xffffffff


	//   ....[20]....
        /*009c*/ 	.word	0xffffffff


	//   ....[21]....
        /*00a0*/ 	.word	0xffffffff


	//----- nvinfo : EIATTR_COOP_GROUP_INSTR_OFFSETS
	.align		4
.L_32:
        /*00a4*/ 	.byte	0x04, 0x28
        /*00a6*/ 	.short	(.L_34 - .L_33)


	//   ....[0]....
.L_33:
        /*00a8*/ 	.word	0x00000050


	//   ....[1]....
        /*00ac*/ 	.word	0x00000080


	//   ....[2]....
        /*00b0*/ 	.word	0x000001b0


	//   ....[3]....
        /*00b4*/ 	.word	0x00000370


	//   ....[4]....
        /*00b8*/ 	.word	0x00000530


	//   ....[5]....
        /*00bc*/ 	.word	0x00000690


	//   ....[6]....
        /*00c0*/ 	.word	0x00001ff0


	//   ....[7]....
        /*00c4*/ 	.word	0x000020d0


	//   ....[8]....
        /*00c8*/ 	.word	0x00002110


	//   ....[9]....
        /*00cc*/ 	.word	0x000021a0


	//   ....[10]....
        /*00d0*/ 	.word	0x000049a0


	//   ....[11]....
        /*00d4*/ 	.word	0x000049c0


	//   ....[12]....
        /*00d8*/ 	.word	0x00005260


	//   ....[13]....
        /*00dc*/ 	.word	0x00005390


	//   ....[14]....
        /*00e0*/ 	.word	0x00007da0


	//   ....[15]....
        /*00e4*/ 	.word	0x00007ea0


	//   ....[16]....
        /*00e8*/ 	.word	0x00008720


	//   ....[17]....
        /*00ec*/ 	.word	0x00008850


	//   ....[18]....
        /*00f0*/ 	.word	0x0000a540


	//   ....[19]....
        /*00f4*/ 	.word	0x0000a570


	//   ....[20]....
        /*00f8*/ 	.word	0x0000a5d0


	//   ....[21]....
        /*00fc*/ 	.word	0x0000a5e0


	//----- nvinfo : EIATTR_REG_RECONFIG
	.align		4
.L_34:
        /*0100*/ 	.byte	0x01, 0x54
	.zero		2


	//----- nvinfo : EIATTR_SYSCALL_OFFSETS
	.align		4
        /*0104*/ 	.byte	0x04, 0x46
        /*0106*/ 	.short	(.L_36 - .L_35)


	//   ....[0]....
.L_35:
        /*0108*/ 	.word	0x0000b1a0


	//   ....[1]....
        /*010c*/ 	.word	0x0000b300


	//----- nvinfo : EIATTR_MBARRIER_INSTR_OFFSETS
	.align		4
.L_36:
        /*0110*/ 	.byte	0x04, 0x39
        /*0112*/ 	.short	(.L_38 - .L_37)


	//   ....[0]....
.L_37:
        /*0114*/ 	.word	0x00000320
        /*0118*/ 	.word	0x000000ff
        /*011c*/ 	.word	0x00030050
        /*0120*/ 	.short	0x0100
        /*0122*/ 	.byte	0x06
	.zero		1


	//   ....[1]....
        /*0124*/ 	.word	0x00000330
        /*0128*/ 	.word	0x000000ff
        /*012c*/ 	.word	0x00030060
        /*0130*/ 	.short	0x0100
        /*0132*/ 	.byte	0x06
	.zero		1


	//   ....[2]....
        /*0134*/ 	.word	0x00000340
        /*0138*/ 	.word	0x000000ff
        /*013c*/ 	.word	0x00030058
        /*0140*/ 	.short	0x0100
        /*0142*/ 	.byte	0x06
	.zero		1


	//   ....[3]....
        /*0144*/ 	.word	0x00000350
        /*0148*/ 	.word	0x000000ff
        /*014c*/ 	.word	0x00030068
        /*0150*/ 	.short	0x0100
        /*0152*/ 	.byte	0x06
	.zero		1


	//   ....[4]....
        /*0154*/ 	.word	0x00000480
        /*0158*/ 	.word	0x000000ff
        /*015c*/ 	.word	0x00030000
        /*0160*/ 	.short	0x0100
        /*0162*/ 	.byte	0x06
	.zero		1


	//   ....[5]....
        /*0164*/ 	.word	0x00000490
        /*0168*/ 	.word	0x000000ff
        /*016c*/ 	.word	0x00030028
        /*0170*/ 	.short	0x0100
        /*0172*/ 	.byte	0x06
	.zero		1


	//   ....[6]....
        /*0174*/ 	.word	0x000004a0
        /*0178*/ 	.word	0x000000ff
        /*017c*/ 	.word	0x00030008
        /*0180*/ 	.short	0x0100
        /*0182*/ 	.byte	0x06
	.zero		1


	//   ....[7]....
        /*0184*/ 	.word	0x000004b0
        /*0188*/ 	.word	0x000000ff
        /*018c*/ 	.word	0x00030030
        /*0190*/ 	.short	0x0100
        /*0192*/ 	.byte	0x06
	.zero		1


	//   ....[8]....
        /*0194*/ 	.word	0x000004c0
        /*0198*/ 	.word	0x000000ff
        /*019c*/ 	.word	0x00030010
        /*01a0*/ 	.short	0x0100
        /*01a2*/ 	.byte	0x06
	.zero		1


	//   ....[9]....
        /*01a4*/ 	.word	0x000004d0
        /*01a8*/ 	.word	0x000000ff
        /*01ac*/ 	.word	0x00030038
        /*01b0*/ 	.short	0x0100
        /*01b2*/ 	.byte	0x06
	.zero		1


	//   ....[10]....
        /*01b4*/ 	.word	0x000004e0
        /*01b8*/ 	.word	0x000000ff
        /*01bc*/ 	.word	0x00030018
        /*01c0*/ 	.short	0x0100
        /*01c2*/ 	.byte	0x06
	.zero		1


	//   ....[11]....
        /*01c4*/ 	.word	0x000004f0
        /*01c8*/ 	.word	0x000000ff
        /*01cc*/ 	.word	0x00030040
        /*01d0*/ 	.short	0x0100
        /*01d2*/ 	.byte	0x06
	.zero		1


	//   ....[12]....
        /*01d4*/ 	.word	0x00000500
        /*01d8*/ 	.word	0x000000ff
        /*01dc*/ 	.word	0x00030020
        /*01e0*/ 	.short	0x0100
        /*01e2*/ 	.byte	0x06
	.zero		1


	//   ....[13]....
        /*01e4*/ 	.word	0x00000510
        /*01e8*/ 	.word	0x000000ff
        /*01ec*/ 	.word	0x00030048
        /*01f0*/ 	.short	0x0100
        /*01f2*/ 	.byte	0x06
	.zero		1


	//   ....[14]....
        /*01f4*/ 	.word	0x00000640
        /*01f8*/ 	.word	0x000000ff
        /*01fc*/ 	.word	0x00030070
        /*0200*/ 	.short	0x0100
        /*0202*/ 	.byte	0x06
	.zero		1


	//   ....[15]....
        /*0204*/ 	.word	0x00000650
        /*0208*/ 	.word	0x000000ff
        /*020c*/ 	.word	0x00030080
        /*0210*/ 	.short	0x0100
        /*0212*/ 	.byte	0x06
	.zero		1


	//   ....[16]....
        /*0214*/ 	.word	0x00000660
        /*0218*/ 	.word	0x000000ff
        /*021c*/ 	.word	0x00030078
        /*0220*/ 	.short	0x0100
        /*0222*/ 	.byte	0x06
	.zero		1


	//   ....[17]....
        /*0224*/ 	.word	0x00000670
        /*0228*/ 	.word	0x000000ff
        /*022c*/ 	.word	0x00030088
        /*0230*/ 	.short	0x0100
        /*0232*/ 	.byte	0x06
	.zero		1


	//   ....[18]....
        /*0234*/ 	.word	0x000007b0
        /*0238*/ 	.word	0x000000ff
        /*023c*/ 	.word	0x00030090
        /*0240*/ 	.short	0x0100
        /*0242*/ 	.byte	0x06
	.zero		1


	//   ....[19]....
        /*0244*/ 	.word	0x000007c0
        /*0248*/ 	.word	0x000000ff
        /*024c*/ 	.word	0x00030098
        /*0250*/ 	.short	0x0100
        /*0252*/ 	.byte	0x06
	.zero		1


	//   ....[20]....
        /*0254*/ 	.word	0x000007d0
        /*0258*/ 	.word	0x000000ff
        /*025c*/ 	.word	0x000300a0
        /*0260*/ 	.short	0x0100
        /*0262*/ 	.byte	0x06
	.zero		1


	//   ....[21]....
        /*0264*/ 	.word	0x000007e0
        /*0268*/ 	.word	0x000000ff
        /*026c*/ 	.word	0x000300a8
        /*0270*/ 	.short	0x0100
        /*0272*/ 	.byte	0x06
	.zero		1


	//   ....[22]....
        /*0274*/ 	.word	0x000008e0
        /*0278*/ 	.word	0x000000ff
        /*027c*/ 	.word	0x000300c0
        /*0280*/ 	.short	0x0100
        /*0282*/ 	.byte	0x06
	.zero		1


	//   ....[23]....
        /*0284*/ 	.word	0x000008f0
        /*0288*/ 	.word	0x000000ff
        /*028c*/ 	.word	0x000300e0
        /*0290*/ 	.short	0x0100
        /*0292*/ 	.byte	0x06
	.zero		1


	//   ....[24]....
        /*0294*/ 	.word	0x00000900
        /*0298*/ 	.word	0x000000ff
        /*029c*/ 	.word	0x000300c8
        /*02a0*/ 	.short	0x0100
        /*02a2*/ 	.byte	0x06
	.zero		1


	//   ....[25]....
        /*02a4*/ 	.word	0x00000910
        /*02a8*/ 	.word	0x000000ff
        /*02ac*/ 	.word	0x000300e8
        /*02b0*/ 	.short	0x0100
        /*02b2*/ 	.byte	0x06
	.zero		1


	//   ....[26]....
        /*02b4*/ 	.word	0x00000920
        /*02b8*/ 	.word	0x000000ff
        /*02bc*/ 	.word	0x000300d0
        /*02c0*/ 	.short	0x0100
        /*02c2*/ 	.byte	0x06
	.zero		1


	//   ....[27]....
        /*02c4*/ 	.word	0x00000930
        /*02c8*/ 	.word	0x000000ff
        /*02cc*/ 	.word	0x000300f0
        /*02d0*/ 	.short	0x0100
        /*02d2*/ 	.byte	0x06
	.zero		1


	//   ....[28]....
        /*02d4*/ 	.word	0x00000940
        /*02d8*/ 	.word	0x000000ff
        /*02dc*/ 	.word	0x000300d8
        /*02e0*/ 	.short	0x0100
        /*02e2*/ 	.byte	0x06
	.zero		1


	//   ....[29]....
        /*02e4*/ 	.word	0x00000950
        /*02e8*/ 	.word	0x000000ff
        /*02ec*/ 	.word	0x000300f8
        /*02f0*/ 	.short	0x0100
        /*02f2*/ 	.byte	0x06
	.zero		1


	//   ....[30]....
        /*02f4*/ 	.word	0x00000dd0
        /*02f8*/ 	.word	0x000000ff
        /*02fc*/ 	.word	0x00030050
        /*0300*/ 	.short	0x010a
        /*0302*/ 	.byte	0x08
	.zero		1


	//   ....[31]....
        /*0304*/ 	.word	0x00000e50
        /*0308*/ 	.word	0x000000ff
        /*030c*/ 	.word	0x00030000
        /*0310*/ 	.short	0x010a
        /*0312*/ 	.byte	0x25
	.zero		1


	//   ....[32]....
        /*0314*/ 	.word	0x00000ea0
        /*0318*/ 	.word	0x000000ff
        /*031c*/ 	.word	0xfffffff8
        /*0320*/ 	.short	0x010a
        /*0322*/ 	.byte	0x05
	.zero		1


	//   ....[33]....
        /*0324*/ 	.word	0x00003df0
        /*0328*/ 	.word	0x00000019
        /*032c*/ 	.word	0x00000000
        /*0330*/ 	.short	0x0101
        /*0332*/ 	.byte	0x0b
	.zero		1


	//   ....[34]....
        /*0334*/ 	.word	0x00003fd0
        /*0338*/ 	.word	0x000000ff
        /*033c*/ 	.word	0x00030008
        /*0340*/ 	.short	0x010a
        /*0342*/ 	.byte	0x25
	.zero		1


	//   ....[35]....
        /*0344*/ 	.word	0x00004300
        /*0348*/ 	.word	0x000000ff
        /*034c*/ 	.word	0x00000000
        /*0350*/ 	.short	0x0101
        /*0352*/ 	.byte	0x0a
	.zero		1


	//   ....[36]....
        /*0354*/ 	.word	0x00004470
        /*0358*/ 	.word	0x000000ff
        /*035c*/ 	.word	0x00030000
        /*0360*/ 	.short	0x010a
        /*0362*/ 	.byte	0x0a
	.zero		1


	//   ....[37]....
        /*0364*/ 	.word	0x00006650
        /*0368*/ 	.word	0x000000ff
        /*036c*/ 	.word	0x00030000
        /*0370*/ 	.short	0x010a
        /*0372*/ 	.byte	0x0a
	.zero		1


	//   ....[38]....
        /*0374*/ 	.word	0x00006b70
        /*0378*/ 	.word	0x000000ff
        /*037c*/ 	.word	0x00030000
        /*0380*/ 	.short	0x010a
        /*0382*/ 	.byte	0x0a
	.zero		1


	//   ....[39]....
        /*0384*/ 	.word	0x00006e70
        /*0388*/ 	.word	0x000000ff
        /*038c*/ 	.word	0x00000000
        /*0390*/ 	.short	0x0101
        /*0392*/ 	.byte	0x0a
	.zero		1


	//   ....[40]....
        /*0394*/ 	.word	0x00006f20
        /*0398*/ 	.word	0x000000ff
        /*039c*/ 	.word	0x00000000
        /*03a0*/ 	.short	0x0101
        /*03a2*/ 	.byte	0x0a
	.zero		1


	//   ....[41]....
        /*03a4*/ 	.word	0x000070d0
        /*03a8*/ 	.word	0x000000ff
        /*03ac*/ 	.word	0x00030000
        /*03b0*/ 	.short	0x010a
        /*03b2*/ 	.byte	0x0a
	.zero		1


	//   ....[42]....
        /*03b4*/ 	.word	0x00009b10
        /*03b8*/ 	.word	0x000000ff
        /*03bc*/ 	.word	0x00030000
        /*03c0*/ 	.short	0x010a
        /*03c2*/ 	.byte	0x0a
	.zero		1


	//   ....[43]....
        /*03c4*/ 	.word	0x0000a080
        /*03c8*/ 	.word	0x000000ff
        /*03cc*/ 	.word	0x00030000
        /*03d0*/ 	.short	0x010a
        /*03d2*/ 	.byte	0x0a
	.zero		1


	//   ....[44]....
        /*03d4*/ 	.word	0x0000a380
        /*03d8*/ 	.word	0x000000ff
        /*03dc*/ 	.word	0x00000000
        /*03e0*/ 	.short	0x0101
        /*03e2*/ 	.byte	0x0a
	.zero		1


	//   ....[45]....
        /*03e4*/ 	.word	0x0000a430
        /*03e8*/ 	.word	0x000000ff
        /*03ec*/ 	.word	0x00000000
        /*03f0*/ 	.short	0x0101
        /*03f2*/ 	.byte	0x0a
	.zero		1


	//   ....[46]....
        /*03f4*/ 	.word	0x0000abd0
        /*03f8*/ 	.word	0x000000ff
        /*03fc*/ 	.word	0x00000008
        /*0400*/ 	.short	0x010a
        /*0402*/ 	.byte	0x05
	.zero		1


	//   ....[47]....
        /*0404*/ 	.word	0x0000c140
        /*0408*/ 	.word	0x00000000
        /*040c*/ 	.word	0x00030090
        /*0410*/ 	.short	0x0101
        /*0412*/ 	.byte	0x25
	.zero		1


	//   ....[48]....
        /*0414*/ 	.word	0x0000c290
        /*0418*/ 	.word	0x00000004
        /*041c*/ 	.word	0x00030060
        /*0420*/ 	.short	0x010a
        /*0422*/ 	.byte	0x3f
	.zero		1


	//   ....[49]....
        /*0424*/ 	.word	0x0000c540
        /*0428*/ 	.word	0x00000005
        /*042c*/ 	.word	0x00030028
        /*0430*/ 	.short	0x010a
        /*0432*/ 	.byte	0x3f
	.zero		1


	//   ....[50]....
        /*0434*/ 	.word	0x0000c7f0
        /*0438*/ 	.word	0x00000005
        /*043c*/ 	.word	0x00030060
        /*0440*/ 	.short	0x010a
        /*0442*/ 	.byte	0x3f
	.zero		1


	//   ....[51]....
        /*0444*/ 	.word	0x0000cad0
        /*0448*/ 	.word	0x00000004
        /*044c*/ 	.word	0x00030028
        /*0450*/ 	.short	0x010a
        /*0452*/ 	.byte	0x3f
	.zero		1


	//   ....[52]....
        /*0454*/ 	.word	0x0000ce70
        /*0458*/ 	.word	0x00000006
        /*045c*/ 	.word	0x00030028
        /*0460*/ 	.short	0x010a
        /*0462*/ 	.byte	0x3f
	.zero		1


	//   ....[53]....
        /*0464*/ 	.word	0x0000d150
        /*0468*/ 	.word	0x00000006
        /*046c*/ 	.word	0x00030028
        /*0470*/ 	.short	0x010a
        /*0472*/ 	.byte	0x3f
	.zero		1


	//   ....[54]....
        /*0474*/ 	.word	0x0000d420
        /*0478*/ 	.word	0x00000005
        /*047c*/ 	.word	0x00030050
        /*0480*/ 	.short	0x010a
        /*0482*/ 	.byte	0x3f
	.zero		1


	//   ....[55]....
        /*0484*/ 	.word	0x0000d480
        /*0488*/ 	.word	0x00000005
        /*048c*/ 	.word	0x00030000
        /*0490*/ 	.short	0x010a
        /*0492*/ 	.byte	0x3f
	.zero		1


	//   ....[56]....
        /*0494*/ 	.word	0x0000d4e0
        /*0498*/ 	.word	0x00000005
        /*049c*/ 	.word	0xfffffff8
        /*04a0*/ 	.short	0x010a
        /*04a2*/ 	.byte	0x3f
	.zero		1


	//   ....[57]....
        /*04a4*/ 	.word	0x0000d540
        /*04a8*/ 	.word	0x00000009
        /*04ac*/ 	.word	0x00030008
        /*04b0*/ 	.short	0x010a
        /*04b2*/ 	.byte	0x3f
	.zero		1


	//   ....[58]....
        /*04b4*/ 	.word	0x0000d5a0
        /*04b8*/ 	.word	0x00000005
        /*04bc*/ 	.word	0x00030000
        /*04c0*/ 	.short	0x010a
        /*04c2*/ 	.byte	0x3f
	.zero		1


	//   ....[59]....
        /*04c4*/ 	.word	0x0000d600
        /*04c8*/ 	.word	0x00000008
        /*04cc*/ 	.word	0x00030000
        /*04d0*/ 	.short	0x010a
        /*04d2*/ 	.byte	0x3f
	.zero		1


	//   ....[60]....
        /*04d4*/ 	.word	0x0000d660
        /*04d8*/ 	.word	0x00000005
        /*04dc*/ 	.word	0x00030000
        /*04e0*/ 	.short	0x010a
        /*04e2*/ 	.byte	0x3f
	.zero		1


	//   ....[61]....
        /*04e4*/ 	.word	0x0000d6c0
        /*04e8*/ 	.word	0x00000009
        /*04ec*/ 	.word	0x00030000
        /*04f0*/ 	.short	0x010a
        /*04f2*/ 	.byte	0x3f
	.zero		1


	//   ....[62]....
        /*04f4*/ 	.word	0x0000d720
        /*04f8*/ 	.word	0x00000003
        /*04fc*/ 	.word	0x00000008
        /*0500*/ 	.short	0x010a
        /*0502*/ 	.byte	0x3f
	.zero		1


	//   ....[63]....
        /*0504*/ 	.word	0x0000d770
        /*0508*/ 	.word	0x00000004
        /*050c*/ 	.word	0x00030060
        /*0510*/ 	.short	0x010a
        /*0512*/ 	.byte	0x3f
	.zero		1


	//   ....[64]....
        /*0514*/ 	.word	0x0000d7c0
        /*0518*/ 	.word	0x00000005
        /*051c*/ 	.word	0x00030028
        /*0520*/ 	.short	0x010a
        /*0522*/ 	.byte	0x3f
	.zero		1


	//   ....[65]....
        /*0524*/ 	.word	0x0000d810
        /*0528*/ 	.word	0x00000005
        /*052c*/ 	.word	0x00030060
        /*0530*/ 	.short	0x010a
        /*0532*/ 	.byte	0x3f
	.zero		1


	//   ....[66]....
        /*0534*/ 	.word	0x0000d860
        /*0538*/ 	.word	0x00000004
        /*053c*/ 	.word	0x00030028
        /*0540*/ 	.short	0x010a
        /*0542*/ 	.byte	0x3f
	.zero		1


	//   ....[67]....
        /*0544*/ 	.word	0x0000d8b0
        /*0548*/ 	.word	0x00000006
        /*054c*/ 	.word	0x00030028
        /*0550*/ 	.short	0x010a
        /*0552*/ 	.byte	0x3f
	.zero		1


	//   ....[68]....
        /*0554*/ 	.word	0x0000d900
        /*0558*/ 	.word	0x00000006
        /*055c*/ 	.word	0x00030028
        /*0560*/ 	.short	0x010a
        /*0562*/ 	.byte	0x3f
	.zero		1


	//----- nvinfo : EIATTR_NUM_MBARRIERS
	.align		4
.L_38:
        /*0564*/ 	.byte	0x03, 0x38
        /*0566*/ 	.short	0x001e


	//----- nvinfo : EIATTR_EXIT_INSTR_OFFSETS
	.align		4
        /*0568*/ 	.byte	0x04, 0x1c
        /*056a*/ 	.short	(.L_40 - .L_39)


	//   ....[0]....
.L_39:
        /*056c*/ 	.word	0x000009f0


	//   ....[1]....
        /*0570*/ 	.word	0x0000c150


	//   ....[2]....
        /*0574*/ 	.word	0x0000c190


	//   ....[3]....
        /*0578*/ 	.word	0x0000cd40


	//   ....[4]....
        /*057c*/ 	.word	0x0000d400


	//----- nvinfo : EIATTR_MAX_THREADS
	.align		4
.L_40:
        /*0580*/ 	.byte	0x04, 0x05
        /*0582*/ 	.short	(.L_42 - .L_41)
.L_41:
        /*0584*/ 	.word	0x00000180
        /*0588*/ 	.word	0x00000001
        /*058c*/ 	.word	0x00000001


	//----- nvinfo : EIATTR_CRS_STACK_SIZE
	.align		4
.L_42:
        /*0590*/ 	.byte	0x04, 0x1e
        /*0592*/ 	.short	(.L_44 - .L_43)
.L_43:
        /*0594*/ 	.word	0x00000000


	//----- nvinfo : EIATTR_CBANK_PARAM_SIZE
	.align		4
.L_44:
        /*0598*/ 	.byte	0x03, 0x19
        /*059a*/ 	.short	0x0870


	//----- nvinfo : EIATTR_PARAM_CBANK
	.align		4
        /*059c*/ 	.byte	0x04, 0x0a
        /*059e*/ 	.short	(.L_46 - .L_45)
	.align		4
.L_45:
        /*05a0*/ 	.word	index@(.nv.constant0._ZN7cutlass13device_kernelINS_4fmha6kernel28FmhaKernelTmaWarpSpecializedINS1_10collective30FmhaMainloopTmaWarpSpecializedINS_6half_tEffN4cute5tupleIJNS7_1CILi128EEESA_SA_EEENS8_IJiNS9_ILi1EEENS8_IJiiEEEEEESE_SE_NS4_14ResidualFusionEJEEENS4_15FmhaFwdEpilogueIS6_fNS8_IJNS9_ILi64EEESA_SA_EEEEENS2_23IndividualTileSchedulerEJEEEEEvNT_6ParamsE)
        /*05a4*/ 	.short	0x0210
        /*05a6*/ 	.short	0x0870


	//----- nvinfo : EIATTR_SW_WAR
	.align		4
.L_46:
        /*05a8*/ 	.byte	0x04, 0x36
        /*05aa*/ 	.short	(.L_48 - .L_47)
.L_47:
        /*05ac*/ 	.word	0x00000008
.L_48:


//--------------------- .nv.callgraph             --------------------------
	.section	.nv.callgraph,"",@"SHT_CUDA_CALLGRAPH"
	.align	4
	.sectionentsize	8
	.align		4
        /*0000*/ 	.word	0x00000000
	.align		4
        /*0004*/ 	.word	0xffffffff
	.align		4
        /*0008*/ 	.word	index@(_ZN7cutlass13device_kernelINS_4fmha6kernel28FmhaKernelTmaWarpSpecializedINS1_10collective30FmhaMainloopTmaWarpSpecializedINS_6half_tEffN4cute5tupleIJNS7_1CILi128EEESA_SA_EEENS8_IJiNS9_ILi1EEENS8_IJiiEEEEEESE_SE_NS4_14ResidualFusionEJEEENS4_15FmhaFwdEpilogueIS6_fNS8_IJNS9_ILi64EEESA_SA_EEEEENS2_23IndividualTileSchedulerEJEEEEEvNT_6ParamsE)
	.align		4
        /*000c*/ 	.word	index@(__assertfail)
	.align		4
        /*0010*/ 	.word	0x00000000
	.align		4
        /*0014*/ 	.word	0xfffffffe
	.align		4
        /*0018*/ 	.word	0x00000000
	.align		4
        /*001c*/ 	.word	0xfffffffd
	.align		4
        /*0020*/ 	.word	0x00000000
	.align		4
        /*0024*/ 	.word	0xfffffffc


//--------------------- .nv.constant4             --------------------------
	.section	.nv.constant4,"a",@progbits
	.align	8
	.align		8
.nv.constant4:
        /*0000*/ 	.dword	__assertfail
	.align		8
        /*0008*/ 	.dword	__unnamed_1
	.align		8
        /*0010*/ 	.dword	__unnamed_2
	.align		8
        /*0018*/ 	.dword	_ZN39_INTERNAL_83d8480f_4_k_cu_b9697640_29184cuda3std3__45__cpo5beginE
	.align		8
        /*0020*/ 	.dword	_ZN39_INTERNAL_83d8480f_4_k_cu_b9697640_29184cuda3std3__45__cpo3endE
	.align		8
        /*0028*/ 	.dword	_ZN39_INTERNAL_83d8480f_4_k_cu_b9697640_29184cuda3std3__45__cpo6cbeginE
	.align		8
        /*0030*/ 	.dword	_ZN39_INTERNAL_83d8480f_4_k_cu_b9697640_29184cuda3std3__45__cpo4cendE
	.align		8
        /*0038*/ 	.dword	_ZN39_INTERNAL_83d8480f_4_k_cu_b9697640_29184cuda3std3__441_GLOBAL__N__83d8480f_4_k_cu_b9697640_29186ignoreE
	.align		8
        /*0040*/ 	.dword	_ZN39_INTERNAL_83d8480f_4_k_cu_b9697640_29184cuda3std3__419piecewise_constructE
	.align		8
        /*0048*/ 	.dword	_ZN39_INTERNAL_83d8480f_4_k_cu_b9697640_29184cuda3std3__48in_placeE
	.align		8
        /*0050*/ 	.dword	_ZN39_INTERNAL_83d8480f_4_k_cu_b9697640_29184cuda3std6ranges3__45__cpo4swapE
	.align		8
        /*0058*/ 	.dword	_ZN39_INTERNAL_83d8480f_4_k_cu_b9697640_29184cuda3std6ranges3__45__cpo9iter_moveE
	.align		8
        /*0060*/ 	.dword	_ZN39_INTERNAL_83d8480f_4_k_cu_b9697640_29184cute7productE
	.align		8
        /*0068*/ 	.dword	_ZN39_INTERNAL_83d8480f_4_k_cu_b9697640_29184cute1_E
	.align		8
        /*0070*/ 	.dword	$str$24
	.align		8
        /*0078*/ 	.dword	$str$25


//--------------------- .text._ZN7cutlass13device_kernelINS_4fmha6kernel28FmhaKernelTmaWarpSpecializedINS1_10collective30FmhaMainloopTmaWarpSpecializedINS_6half_tEffN4cute5tupleIJNS7_1CILi128EEESA_SA_EEENS8_IJiNS9_ILi1EEENS8_IJiiEEEEEESE_SE_NS4_14ResidualFusionEJEEENS4_15FmhaFwdEpilogueIS6_fNS8_IJNS9_ILi64EEESA_SA_EEEEENS2_23IndividualTileSchedulerEJEEEEEvNT_6ParamsE --------------------------
	.section	.text._ZN7cutlass13device_kernelINS_4fmha6kernel28FmhaKernelTmaWarpSpecializedINS1_10collective30FmhaMainloopTmaWarpSpecializedINS_6half_tEffN4cute5tupleIJNS7_1CILi128EEESA_SA_EEENS8_IJiNS9_ILi1EEENS8_IJiiEEEEEESE_SE_NS4_14ResidualFusionEJEEENS4_15FmhaFwdEpilogueIS6_fNS8_IJNS9_ILi64EEESA_SA_EEEEENS2_23IndividualTileSchedulerEJEEEEEvNT_6ParamsE,"ax",@progbits
	.align	128
.text._ZN7cutlass13device_kernelINS_4fmha6kernel28FmhaKernelTmaWarpSpecializedINS1_10collective30FmhaMainloopTmaWarpSpecializedINS_6half_tEffN4cute5tupleIJNS7_1CILi128EEESA_SA_EEENS8_IJiNS9_ILi1EEENS8_IJiiEEEEEESE_SE_NS4_14ResidualFusionEJEEENS4_15FmhaFwdEpilogueIS6_fNS8_IJNS9_ILi64EEESA_SA_EEEEENS2_23IndividualTileSchedulerEJEEEEEvNT_6ParamsE:
        .type           _ZN7cutlass13device_kernelINS_4fmha6kernel28FmhaKernelTmaWarpSpecializedINS1_10collective30FmhaMainloopTmaWarpSpecializedINS_6half_tEffN4cute5tupleIJNS7_1CILi128EEESA_SA_EEENS8_IJiNS9_ILi1EEENS8_IJiiEEEEEESE_SE_NS4_14ResidualFusionEJEEENS4_15FmhaFwdEpilogueIS6_fNS8_IJNS9_ILi64EEESA_SA_EEEEENS2_23IndividualTileSchedulerEJEEEEEvNT_6ParamsE,@function
        .size           _ZN7cutlass13device_kernelINS_4fmha6kernel28FmhaKernelTmaWarpSpecializedINS1_10collective30FmhaMainloopTmaWarpSpecializedINS_6half_tEffN4cute5tupleIJNS7_1CILi128EEESA_SA_EEENS8_IJiNS9_ILi1EEENS8_IJiiEEEEEESE_SE_NS4_14ResidualFusionEJEEENS4_15FmhaFwdEpilogueIS6_fNS8_IJNS9_ILi64EEESA_SA_EEEEENS2_23IndividualTileSchedulerEJEEEEEvNT_6ParamsE,(.L_x_123 - _ZN7cutlass13device_kernelINS_4fmha6kernel28FmhaKernelTmaWarpSpecializedINS1_10collective30FmhaMainloopTmaWarpSpecializedINS_6half_tEffN4cute5tupleIJNS7_1CILi128EEESA_SA_EEENS8_IJiNS9_ILi1EEENS8_IJiiEEEEEESE_SE_NS4_14ResidualFusionEJEEENS4_15FmhaFwdEpilogueIS6_fNS8_IJNS9_ILi64EEESA_SA_EEEEENS2_23IndividualTileSchedulerEJEEEEEvNT_6ParamsE)
        .other          _ZN7cutlass13device_kernelINS_4fmha6kernel28FmhaKernelTmaWarpSpecializedINS1_10collective30FmhaMainloopTmaWarpSpecializedINS_6half_tEffN4cute5tupleIJNS7_1CILi128EEESA_SA_EEENS8_IJiNS9_ILi1EEENS8_IJiiEEEEEESE_SE_NS4_14ResidualFusionEJEEENS4_15FmhaFwdEpilogueIS6_fNS8_IJNS9_ILi64EEESA_SA_EEEEENS2_23IndividualTileSchedulerEJEEEEEvNT_6ParamsE,@"STO_CUDA_ENTRY STV_DEFAULT"
_ZN7cutlass13device_kernelINS_4fmha6kernel28FmhaKernelTmaWarpSpecializedINS1_10collective30FmhaMainloopTmaWarpSpecializedINS_6half_tEffN4cute5tupleIJNS7_1CILi128EEESA_SA_EEENS8_IJiNS9_ILi1EEENS8_IJiiEEEEEESE_SE_NS4_14ResidualFusionEJEEENS4_15FmhaFwdEpilogueIS6_fNS8_IJNS9_ILi64EEESA_SA_EEEEENS2_23IndividualTileSchedulerEJEEEEEvNT_6ParamsE:
[----:B------:R-:W1:Y:S01]  /*0000*/  LDC R1, c[0x0][0x28] ;  /* 0x00000a00ff017b82 */ /* 0x000e620000000800 */
[----:B------:R-:W2:Y:S01]  /*0010*/  S2R R0, SR_TID.X ;  /* 0x0000000000007919 */ /* 0x000ea20000002100 */
[----:B------:R-:W-:Y:S01]  /*0020*/  ELECT P1, URZ, PT ;  /* 0x00000000003f782f */ /* 0x000fe20003820000 */
[----:B------:R-:W-:Y:S01]  /*0030*/  BSSY B0, `(.L_x_0) ;  /* 0x0000017000007945 */ /* 0x000fe20003800000 */
[----:B--2---:R-:W-:-:S05]  /*0040*/  SHF.R.U32.HI R2, RZ, 0x5, R0 ;  /* 0x00000005ff027819 */ /* 0x004fca0000011600 */
[----:B------:R-:W2:Y:S02]  /*0050*/  SHFL.IDX PT, R3, R2, RZ, 0x1f ;  /* 0x00001fff02037589 */ /* 0x000ea400000e0000 */
[----:B--2---:R-:W-:Y:S02]  /*0060*/  R2UR UR4, R3 ;  /* 0x00000000030472ca */ /* 0x004fe400000e0000 */
[----:B------:R-:W-:-:S06]  /*0070*/  SHF.R.U32.HI R3, RZ, 0x7, R0 ;  /* 0x00000007ff037819 */ /* 0x000fcc0000011600 */
[----:B------:R-:W2:Y:S05]  /*0080*/  SHFL.IDX PT, R3, R3, RZ, 0x1f ;  /* 0x00001fff03037589 */ /* 0x000eaa00000e0000 */
[----:B------:R-:W-:Y:S02]  /*0090*/  USHF.R.S32.HI UR5, URZ, 0x1f, UR4 ;  /* 0x0000001f3f057899 */ /* 0x000fe40008011404 */
[----:B------:R-:W-:Y:S02]  /*00a0*/  ISETP.NE.OR P0, PT, RZ, UR4, !P1 ;  /* 0x00000004ff007c0c */ /* 0x000fe4000cf05670 */
[----:B------:R-:W-:-:S04]  /*00b0*/  ULEA.HI UR5, UR5, UR4, URZ, 0x2 ;  /* 0x0000000405057291 */ /* 0x000fc8000f8f103f */
[----:B------:R-:W-:-:S04]  /*00c0*/  ULOP3.LUT UR5, UR5, 0xfffffffc, URZ, 0xc0, !UPT ;  /* 0xfffffffc05057892 */ /* 0x000fc8000f8ec03f */
[----:B------:R-:W-:-:S03]  /*00d0*/  UIADD3 UR5, UR4, -UR5, URZ ;  /* 0x8000000504057290 */ /* 0x000fc6000fffe03f */
[----:B-1----:R-:W-:Y:S09]  /*00e0*/  @P0 BRA `(.L_x_1) ;  /* 0x00000000002c0947 */ /* 0x002ff20003800000 */
[----:B------:R-:W-:Y:S02]  /*00f0*/  ULDC.64 UR6, c[0x0][0x198] ;  /* 0x0000660000067ab9 */ /* 0x000fe40000000a00 */
[----:B------:R-:W-:Y:S02]  /*0100*/  UIADD3 UR8, UP0, UR6, 0xf0, URZ ;  /* 0x000000f006087890 */ /* 0x000fe4000ff1e03f */
[----:B------:R-:W-:Y:S02]  /*0110*/  UIADD3 UR10, UP1, UR6, 0x1f0, URZ ;  /* 0x000001f0060a7890 */ /* 0x000fe4000ff3e03f */
[----:B------:R-:W-:Y:S02]  /*0120*/  UIADD3 UR6, UP2, UR6, 0x2f0, URZ ;  /* 0x000002f006067890 */ /* 0x000fe4000ff5e03f */
[----:B------:R-:W-:Y:S02]  /*0130*/  UIADD3.X UR9, URZ, UR7, URZ, UP0, !UPT ;  /* 0x000000073f097290 */ /* 0x000fe400087fe43f */
[----:B------:R-:W-:-:S02]  /*0140*/  UIADD3.X UR11, URZ, UR7, URZ, UP1, !UPT ;  /* 0x000000073f0b7290 */ /* 0x000fc40008ffe43f */
[----:B------:R-:W-:-:S05]  /*0150*/  UIADD3.X UR7, URZ, UR7, URZ, UP2, !UPT ;  /* 0x000000073f077290 */ /* 0x000fca00097fe43f */
[----:B------:R1:W-:Y:S02]  /*0160*/  UTMACCTL.PF [UR8] ;  /* 0x00000000080079b9 */ /* 0x0003e40008040000 */
[----:B------:R1:W-:Y:S02]  /*0170*/  UTMACCTL.PF [UR10] ;  /* 0x000000000a0079b9 */ /* 0x0003e40008040000 */
[----:B------:R1:W-:Y:S02]  /*0180*/  UTMACCTL.PF [UR6] ;  /* 0x00000000060079b9 */ /* 0x0003e40008040000 */
[----:B-1----:R-:W-:Y:S01]  /*0190*/  NOP ;  /* 0x0000000000007918 */ /* 0x002fe20000000000 */
.L_x_1:
[----:B------:R-:W-:Y:S05]  /*01a0*/  BSYNC B0 ;  /* 0x0000000000007941 */ /* 0x000fea0003800000 */
.L_x_0:
[----:B------:R-:W1:Y:S01]  /*01b0*/  SHFL.IDX PT, R4, R2, RZ, 0x1f ;  /* 0x00001fff02047589 */ /* 0x000e6200000e0000 */
[----:B--2---:R-:W-:Y:S01]  /*01c0*/  R2UR UR36, R3 ;  /* 0x00000000032472ca */ /* 0x004fe200000e0000 */
[----:B------:R-:W-:-:S12]  /*01d0*/  UISETP.NE.AND UP0, UPT, UR5, 0x1, UPT ;  /* 0x000000010500788c */ /* 0x000fd8000bf05270 */
[----:B------:R-:W-:Y:S02]  /*01e0*/  UIADD3 UR7, UR36, -0x1, URZ ;  /* 0xffffffff24077890 */ /* 0x000fe4000fffe03f */
[----:B------:R-:W-:Y:S02]  /*01f0*/  UISETP.EQ.AND UP0, UPT, UR36, URZ, !UP0 ;  /* 0x0000003f2400728c */ /* 0x000fe4000c702270 */
[----:B------:R-:W-:Y:S02]  /*0200*/  UISETP.GE.U32.AND UP1, UPT, UR7, 0x4, UPT ;  /* 0x000000040700788c */ /* 0x000fe4000bf26070 */
[----:B------:R-:W-:Y:S01]  /*0210*/  USEL UR4, URZ, 0x1, !UP0 ;  /* 0x000000013f047887 */ /* 0x000fe2000c000000 */
[----:B-1----:R-:W-:-:S03]  /*0220*/  ISETP.NE.AND P0, PT, R4, RZ, PT ;  /* 0x000000ff0400720c */ /* 0x002fc60003f05270 */
[----:B------:R-:W-:-:S10]  /*0230*/  USEL UR4, UR4, 0x2, UP1 ;  /* 0x0000000204047887 */ /* 0x000fd40008800000 */
[----:B------:R-:W-:Y:S05]  /*0240*/  @P0 BRA `(.L_x_2) ;  /* 0x0000000000480947 */ /* 0x000fea0003800000 */
[----:B------:R-:W1:Y:S01]  /*0250*/  S2UR UR8, SR_CgaCtaId ;  /* 0x00000000000879c3 */ /* 0x000e620000008800 */
[----:B------:R-:W-:Y:S01]  /*0260*/  UMOV UR6, 0x400 ;  /* 0x0000040000067882 */ /* 0x000fe20000000000 */
[----:B------:R-:W-:Y:S01]  /*0270*/  UMOV UR9, 0x1 ;  /* 0x0000000100097882 */ /* 0x000fe20000000000 */
[----:B------:R-:W-:Y:S01]  /*0280*/  UMOV UR10, 0x80 ;  /* 0x00000080000a7882 */ /* 0x000fe20000000000 */
[----:B------:R-:W-:Y:S01]  /*0290*/  ELECT P0, URZ, PT ;  /* 0x00000000003f782f */ /* 0x000fe20003800000 */
[----:B------:R-:W-:-:S04]  /*02a0*/  UIADD3 UR10, -UR10, 0x100000, URZ ;  /* 0x001000000a0a7890 */ /* 0x000fc8000fffe13f */
[----:B------:R-:W-:Y:S02]  /*02b0*/  USHF.L.U32 UR11, UR10, 0xb, URZ ;  /* 0x0000000b0a0b7899 */ /* 0x000fe4000800063f */
[----:B------:R-:W-:Y:S02]  /*02c0*/  USHF.L.U32 UR10, UR10, 0x1, URZ ;  /* 0x000000010a0a7899 */ /* 0x000fe4000800063f */
[----:B-1----:R-:W-:Y:S02]  /*02d0*/  ULEA UR6, UR8, UR6, 0x18 ;  /* 0x0000000608067291 */ /* 0x002fe4000f8ec03f */
[----:B------:R-:W-:-:S04]  /*02e0*/  UIADD3 UR8, -UR9, 0x100000, URZ ;  /* 0x0010000009087890 */ /* 0x000fc8000fffe13f */
[----:B------:R-:W-:Y:S02]  /*02f0*/  USHF.L.U32 UR9, UR8, 0xb, URZ ;  /* 0x0000000b08097899 */ /* 0x000fe4000800063f */
[----:B------:R-:W-:Y:S01]  /*0300*/  USHF.L.U32 UR8, UR8, 0x1, URZ ;  /* 0x0000000108087899 */ /* 0x000fe2000800063f */
[----:B------:R-:W1:Y:S11]  /*0310*/  FENCE.VIEW.ASYNC.S ;  /* 0x00000000000073c6 */ /* 0x000e760000000000 */
[----:B-1----:R1:W2:Y:S01]  /*0320*/  SYNCS.EXCH.64 URZ, [UR6+0x30050], UR8 ;  /* 0x03005008063f75b2 */ /* 0x0022a20008000100 */
[----:B------:R1:W3:Y:S01]  /*0330*/  SYNCS.EXCH.64 URZ, [UR6+0x30060], UR10 ;  /* 0x0300600a063f75b2 */ /* 0x0002e20008000100 */
[----:B------:R1:W4:Y:S01]  /*0340*/  SYNCS.EXCH.64 URZ, [UR6+0x30058], UR8 ;  /* 0x03005808063f75b2 */ /* 0x0003220008000100 */
[----:B------:R1:W1:Y:S01]  /*0350*/  SYNCS.EXCH.64 URZ, [UR6+0x30068], UR10 ;  /* 0x0300680a063f75b2 */ /* 0x0002620008000100 */
[----:B------:R-:W-:Y:S01]  /*0360*/  NOP ;  /* 0x0000000000007918 */ /* 0x000fe20000000000 */
.L_x_2:
[----:B------:R-:W5:Y:S01]  /*0370*/  SHFL.IDX PT, R3, R2, RZ, 0x1f ;  /* 0x00001fff02037589 */ /* 0x000f6200000e0000 */
[----:B------:R-:W-:Y:S01]  /*0380*/  NOP ;  /* 0x0000000000007918 */ /* 0x000fe20000000000 */
[----:B-----5:R-:W-:-:S13]  /*0390*/  ISETP.NE.AND P0, PT, R3, RZ, PT ;  /* 0x000000ff0300720c */ /* 0x020fda0003f05270 */
[----:B------:R-:W-:Y:S05]  /*03a0*/  @P0 BRA `(.L_x_3) ;  /* 0x0000000000600947 */ /* 0x000fea0003800000 */
[----:B-1----:R-:W1:Y:S01]  /*03b0*/  S2UR UR8, SR_CgaCtaId ;  /* 0x00000000000879c3 */ /* 0x002e620000008800 */
[----:B------:R-:W-:Y:S01]  /*03c0*/  UMOV UR6, 0x400 ;  /* 0x0000040000067882 */ /* 0x000fe20000000000 */
[----:B------:R-:W-:Y:S01]  /*03d0*/  UMOV UR10, 0x1 ;  /* 0x00000001000a7882 */ /* 0x000fe20000000000 */
[----:B------:R-:W-:Y:S01]  /*03e0*/  UMOV UR9, 0x100 ;  /* 0x0000010000097882 */ /* 0x000fe20000000000 */
[----:B------:R-:W-:-:S04]  /*03f0*/  UIADD3 UR10, -UR10, 0x100000, URZ ;  /* 0x001000000a0a7890 */ /* 0x000fc8000fffe13f */
[----:B------:R-:W-:Y:S02]  /*0400*/  USHF.L.U32 UR11, UR10, 0xb, URZ ;  /* 0x0000000b0a0b7899 */ /* 0x000fe4000800063f */
[----:B------:R-:W-:Y:S01]  /*0410*/  USHF.L.U32 UR10, UR10, 0x1, URZ ;  /* 0x000000010a0a7899 */ /* 0x000fe2000800063f */
[----:B------:R-:W-:Y:S01]  /*0420*/  ELECT P0, URZ, PT ;  /* 0x00000000003f782f */ /* 0x000fe20003800000 */
[----:B-1----:R-:W-:Y:S02]  /*0430*/  ULEA UR6, UR8, UR6, 0x18 ;  /* 0x0000000608067291 */ /* 0x002fe4000f8ec03f */
[----:B------:R-:W-:-:S04]  /*0440*/  UIADD3 UR8, -UR9, 0x100000, URZ ;  /* 0x0010000009087890 */ /* 0x000fc8000fffe13f */
[----:B------:R-:W-:Y:S02]  /*0450*/  USHF.L.U32 UR9, UR8, 0xb, URZ ;  /* 0x0000000b08097899 */ /* 0x000fe4000800063f */
[----:B------:R-:W-:Y:S01]  /*0460*/  USHF.L.U32 UR8, UR8, 0x1, URZ ;  /* 0x0000000108087899 */ /* 0x000fe2000800063f */
[----:B------:R-:W1:Y:S03]  /*0470*/  FENCE.VIEW.ASYNC.S ;  /* 0x00000000000073c6 */ /* 0x000e660000000000 */
[----:B-1----:R1:W1:Y:S08]  /*0480*/  SYNCS.EXCH.64 URZ, [UR6+0x30000], UR10 ;  /* 0x0300000a063f75b2 */ /* 0x0022700008000100 */
[----:B------:R1:W1:Y:S01]  /*0490*/  SYNCS.EXCH.64 URZ, [UR6+0x30028], UR8 ;  /* 0x03002808063f75b2 */ /* 0x0002620008000100 */
        /* <DEDUP_REMOVED lines=8> */
[----:B------:R-:W-:Y:S01]  /*0520*/  NOP ;  /* 0x0000000000007918 */ /* 0x000fe20000000000 */
.L_x_3:
        /* <DEDUP_REMOVED lines=21> */
[----:B------:R-:W-:Y:S01]  /*0680*/  NOP ;  /* 0x0000000000007918 */ /* 0x000fe20000000000 */
.L_x_4:
[----:B------:R-:W5:Y:S01]  /*0690*/  SHFL.IDX PT, R3, R2, RZ, 0x1f ;  /* 0x00001fff02037589 */ /* 0x000f6200000e0000 */
[----:B------:R-:W-:Y:S01]  /*06a0*/  ELECT P0, URZ, PT ;  /* 0x00000000003f782f */ /* 0x000fe20003800000 */
[----:B------:R-:W-:Y:S01]  /*06b0*/  NOP ;  /* 0x0000000000007918 */ /* 0x000fe20000000000 */
[----:B-1----:R-:W-:Y:S02]  /*06c0*/  UMOV UR8, 0x80 ;  /* 0x0000008000087882 */ /* 0x002fe40000000000 */
[C---:B-----5:R-:W-:Y:S02]  /*06d0*/  ISETP.NE.OR P0, PT, R3.reuse, RZ, !P0 ;  /* 0x000000ff0300720c */ /* 0x060fe40004705670 */
[----:B------:R-:W-:-:S11]  /*06e0*/  ISETP.NE.AND P2, PT, R3, RZ, PT ;  /* 0x000000ff0300720c */ /* 0x000fd60003f45270 */
[----:B------:R-:W-:Y:S01]  /*06f0*/  VOTEU.ALL UP0, P0 ;  /* 0x00000000003f7886 */ /* 0x000fe20000000000 */
[----:B------:R-:W-:Y:S01]  /*0700*/  VOTEU.ALL UP2, P0 ;  /* 0x00000000003f7886 */ /* 0x000fe20000040000 */
[----:B------:R-:W-:Y:S01]  /*0710*/  VOTEU.ALL UP3, P0 ;  /* 0x00000000003f7886 */ /* 0x000fe20000060000 */
[----:B------:R-:W-:Y:S02]  /*0720*/  VOTEU.ALL UP4, P0 ;  /* 0x00000000003f7886 */ /* 0x000fe40000080000 */
[----:B------:R-:W1:Y:S01]  /*0730*/  @!UP0 S2UR UR10, SR_CgaCtaId ;  /* 0x00000000000a89c3 */ /* 0x000e620000008800 */
[----:B------:R-:W-:Y:S01]  /*0740*/  @!UP0 UMOV UR6, 0x400 ;  /* 0x0000040000068882 */ /* 0x000fe20000000000 */
[----:B------:R-:W-:-:S04]  /*0750*/  @!UP0 UIADD3 UR8, -UR8, 0x100000, URZ ;  /* 0x0010000008088890 */ /* 0x000fc8000fffe13f */
[----:B------:R-:W-:Y:S02]  /*0760*/  @!UP0 USHF.L.U32 UR9, UR8, 0xb, URZ ;  /* 0x0000000b08098899 */ /* 0x000fe4000800063f */
[----:B------:R-:W-:Y:S02]  /*0770*/  @!UP0 USHF.L.U32 UR8, UR8, 0x1, URZ ;  /* 0x0000000108088899 */ /* 0x000fe4000800063f */
[----:B-1----:R-:W-:Y:S01]  /*0780*/  @!UP0 ULEA UR6, UR10, UR6, 0x18 ;  /* 0x000000060a068291 */ /* 0x002fe2000f8ec03f */
[----:B------:R-:W-:Y:S01]  /*0790*/  VOTEU.ALL UP0, P0 ;  /* 0x00000000003f7886 */ /* 0x000fe20000000000 */
[----:B------:R-:W1:Y:S10]  /*07a0*/  FENCE.VIEW.ASYNC.S ;  /* 0x00000000000073c6 */ /* 0x000e740000000000 */
[----:B-1----:R1:W1:Y:S01]  /*07b0*/  @!UP0 SYNCS.EXCH.64 URZ, [UR6+0x30090], UR8 ;  /* 0x03009008063f85b2 */ /* 0x0022620008000100 */
[----:B------:R1:W1:Y:S01]  /*07c0*/  @!UP2 SYNCS.EXCH.64 URZ, [UR6+0x30098], UR8 ;  /* 0x03009808063fa5b2 */ /* 0x0002620008000100 */
[----:B------:R1:W1:Y:S01]  /*07d0*/  @!UP3 SYNCS.EXCH.64 URZ, [UR6+0x300a0], UR8 ;  /* 0x0300a008063fb5b2 */ /* 0x0002620008000100 */
[----:B------:R1:W1:Y:S01]  /*07e0*/  @!UP4 SYNCS.EXCH.64 URZ, [UR6+0x300a8], UR8 ;  /* 0x0300a808063fc5b2 */ /* 0x0002620008000100 */
[----:B------:R-:W-:Y:S01]  /*07f0*/  NOP ;  /* 0x0000000000007918 */ /* 0x000fe20000000000 */
[----:B------:R-:W-:Y:S05]  /*0800*/  @P2 BRA `(.L_x_5) ;  /* 0x0000000000582947 */ /* 0x000fea0003800000 */
[----:B-1----:R-:W1:Y:S01]  /*0810*/  S2UR UR8, SR_CgaCtaId ;  /* 0x00000000000879c3 */ /* 0x002e620000008800 */
        /* <DEDUP_REMOVED lines=12> */
[----:B-1----:R1:W1:Y:S01]  /*08e0*/  SYNCS.EXCH.64 URZ, [UR6+0x300c0], UR8 ;  /* 0x0300c008063f75b2 */ /* 0x0022620008000100 */
        /* <DEDUP_REMOVED lines=8> */
.L_x_5:
[----:B------:R-:W-:Y:S01]  /*0970*/  ISETP.NE.AND P0, PT, RZ, UR36, PT ;  /* 0x00000024ff007c0c */ /* 0x000fe2000bf05270 */
[----:B------:R-:W-:Y:S01]  /*0980*/  NOP ;  /* 0x0000000000007918 */ /* 0x000fe20000000000 */
[----:B------:R-:W-:Y:S01]  /*0990*/  MOV R2, UR5 ;  /* 0x0000000500027c02 */ /* 0x000fe20008000f00 */
[----:B-1234-:R-:W-:Y:S03]  /*09a0*/  BAR.SYNC.DEFER_BLOCKING 0x0 ;  /* 0x0000000000007b1d */ /* 0x01efe60000010000 */
[----:B------:R-:W-:-:S07]  /*09b0*/  ISETP.EQ.AND P2, PT, R2, 0x1, P1 ;  /* 0x000000010200780c */ /* 0x000fce0000f42270 */
[----:B------:R-:W-:Y:S06]  /*09c0*/  @!P0 BRA `(.L_x_6) ;  /* 0x000000b400e48947 */ /* 0x000fec0003800000 */
[----:B------:R-:W-:-:S06]  /*09d0*/  UISETP.GT.U32.AND UP0, UPT, UR7, 0x3, UPT ;  /* 0x000000030700788c */ /* 0x000fcc000bf04070 */
[----:B------:R-:W-:-:S13]  /*09e0*/  PLOP3.LUT P0, PT, PT, PT, UP0, 0x80, 0x0 ;  /* 0x000000000000781c */ /* 0x000fda0003f0f008 */
[----:B------:R-:W-:Y:S05]  /*09f0*/  @P0 EXIT ;  /* 0x000000000000094d */ /* 0x000fea0003800000 */
.L_x_7:
[----:B------:R-:W-:-:S08]  /*0a00*/  NOP ;  /* 0x0000000000007918 */ /* 0x000fd00000000000 */
[----:B------:R-:W1:Y:S02]  /*0a10*/  USETMAXREG.TRY_ALLOC.CTAPOOL UP0, 0xf0 ;  /* 0x000000f0000079c8 */ /* 0x000e640008000600 */
[----:B-1----:R-:W-:-:S13]  /*0a20*/  PLOP3.LUT P0, PT, PT, PT, UP0, 0x80, 0x0 ;  /* 0x000000000000781c */ /* 0x002fda0003f0f008 */
[----:B------:R-:W-:Y:S05]  /*0a30*/  @!P0 BRA `(.L_x_7) ;  /* 0xfffffffc00f08947 */ /* 0x000fea000383ffff */
[----:B------:R-:W-:Y:S01]  /*0a40*/  UISETP.NE.AND UP0, UPT, UR36, 0x1, UPT ;  /* 0x000000012400788c */ /* 0x000fe2000bf05270 */
[----:B------:R-:W1:Y:S01]  /*0a50*/  S2UR UR42, SR_CTAID.X ;  /* 0x00000000002a79c3 */ /* 0x000e620000002500 */
[----:B------:R-:W-:Y:S01]  /*0a60*/  UMOV UR5, URZ ;  /* 0x0000003f00057c82 */ /* 0x000fe20008000000 */
[----:B------:R-:W-:-:S03]  /*0a70*/  UMOV UR6, URZ ;  /* 0x0000003f00067c82 */ /* 0x000fc60008000000 */
[----:B------:R-:W-:-:S13]  /*0a80*/  PLOP3.LUT P0, PT, PT, PT, UP0, 0x80, 0x0 ;  /* 0x000000000000781c */ /* 0x000fda0003f0f008 */
[----:B------:R-:W-:Y:S05]  /*0a90*/  @!P0 BRA `(.L_x_8) ;  /* 0x00000000003c8947 */ /* 0x000fea0003800000 */
[----:B------:R-:W-:Y:S01]  /*0aa0*/  UISETP.NE.AND UP0, UPT, UR36, 0x2, UPT ;  /* 0x000000022400788c */ /* 0x000fe2000bf05270 */
[----:B------:R-:W-:-:S05]  /*0ab0*/  UMOV UR6, 0x1 ;  /* 0x0000000100067882 */ /* 0x000fca0000000000 */
[----:B------:R-:W-:-:S13]  /*0ac0*/  PLOP3.LUT P1, PT, PT, PT, UP0, 0x80, 0x0 ;  /* 0x000000000000781c */ /* 0x000fda0003f2f008 */
[----:B------:R-:W-:Y:S05]  /*0ad0*/  @!P1 BRA `(.L_x_8) ;  /* 0x00000000002c9947 */ /* 0x000fea0003800000 */
[----:B------:R-:W-:-:S06]  /*0ae0*/  UISETP.NE.AND UP0, UPT, UR36, 0x3, UPT ;  /* 0x000000032400788c */ /* 0x000fcc000bf05270 */
[----:B------:R-:W-:-:S13]  /*0af0*/  PLOP3.LUT P1, PT, PT, PT, UP0, 0x80, 0x0 ;  /* 0x000000000000781c */ /* 0x000fda0003f2f008 */
[----:B------:R-:W-:Y:S05]  /*0b00*/  @!P1 BRA `(.L_x_9) ;  /* 0x0000000000189947 */ /* 0x000fea0003800000 */
[----:B------:R-:W-:-:S11]  /*0b10*/  UISETP.NE.AND UP0, UPT, UR36, 0x4, UPT ;  /* 0x000000042400788c */ /* 0x000fd6000bf05270 */
[----:B------:R-:W-:Y:S01]  /*0b20*/  @!UP0 UMOV UR5, 0x1 ;  /* 0x0000000100058882 */ /* 0x000fe20000000000 */
[----:B------:R-:W-:Y:S01]  /*0b30*/  @!UP0 UMOV UR6, 0x1 ;  /* 0x0000000100068882 */ /* 0x000fe20000000000 */
[----:B------:R-:W-:Y:S01]  /*0b40*/  @UP0 UMOV UR5, URZ ;  /* 0x0000003f00050c82 */ /* 0x000fe20008000000 */
[----:B------:R-:W-:Y:S01]  /*0b50*/  @UP0 UMOV UR6, URZ ;  /* 0x0000003f00060c82 */ /* 0x000fe20008000000 */
[----:B------:R-:W-:Y:S05]  /*0b60*/  BRA `(.L_x_8) ;  /* 0x0000000000087947 */ /* 0x000fea0003800000 */
.L_x_9:
[----:B------:R-:W-:Y:S01]  /*0b70*/  UMOV UR5, 0x1 ;  /* 0x0000000100057882 */ /* 0x000fe20000000000 */
[----:B------:R-:W-:-:S05]  /*0b80*/  UMOV UR6, URZ ;  /* 0x0000003f00067c82 */ /* 0x000fca0008000000 */
.L_x_8:
[----:B------:R-:W-:Y:S05]  /*0b90*/  @!P0 BRA `(.L_x_10) ;  /* 0x00000000003c8947 */ /* 0x000fea0003800000 */
[----:B------:R-:W-:-:S06]  /*0ba0*/  UISETP.NE.AND UP0, UPT, UR36, 0x2, UPT ;  /* 0x000000022400788c */ /* 0x000fcc000bf05270 */
[----:B------:R-:W-:-:S13]  /*0bb0*/  PLOP3.LUT P0, PT, PT, PT, UP0, 0x80, 0x0 ;  /* 0x000000000000781c */ /* 0x000fda0003f0f008 */
[----:B------:R-:W-:Y:S05]  /*0bc0*/  @!P0 BRA `(.L_x_11) ;  /* 0x0000000000288947 */ /* 0x000fea0003800000 */
[----:B------:R-:W-:-:S06]  /*0bd0*/  UISETP.NE.AND UP0, UPT, UR36, 0x3, UPT ;  /* 0x000000032400788c */ /* 0x000fcc000bf05270 */
[----:B------:R-:W-:-:S13]  /*0be0*/  PLOP3.LUT P0, PT, PT, PT, UP0, 0x80, 0x0 ;  /* 0x000000000000781c */ /* 0x000fda0003f0f008 */
[----:B------:R-:W-:Y:S05]  /*0bf0*/  @!P0 BRA `(.L_x_12) ;  /* 0x0000000000148947 */ /* 0x000fea0003800000 */
[----:B------:R-:W-:-:S06]  /*0c00*/  UISETP.NE.AND UP0, UPT, UR36, 0x4, UPT ;  /* 0x000000042400788c */ /* 0x000fcc000bf05270 */
[----:B------:R-:W-:-:S13]  /*0c10*/  PLOP3.LUT P0, PT, PT, PT, UP0, 0x80, 0x0 ;  /* 0x000000000000781c */ /* 0x000fda0003f0f008 */
[----:B------:R-:W-:Y:S05]  /*0c20*/  @P0 BRA `(.L_x_13) ;  /* 0x00000000001c0947 */ /* 0x000fea0003800000 */
[----:B-1----:R-:W-:Y:S01]  /*0c30*/  ULEA UR42, UR42, 0x3, 0x1 ;  /* 0x000000032a2a7891 */ /* 0x002fe2000f8e083f */
[----:B------:R-:W-:Y:S11]  /*0c40*/  BRA `(.L_x_13) ;  /* 0x0000000000147947 */ /* 0x000ff60003800000 */
.L_x_12:
[----:B-1----:R-:W-:Y:S01]  /*0c50*/  ULEA UR42, UR42, 0x2, 0x1 ;  /* 0x000000022a2a7891 */ /* 0x002fe2000f8e083f */
[----:B------:R-:W-:Y:S11]  /*0c60*/  BRA `(.L_x_13) ;  /* 0x00000000000c7947 */ /* 0x000ff60003800000 */
.L_x_11:
[----:B-1----:R-:W-:Y:S01]  /*0c70*/  ULEA UR42, UR42, 0x1, 0x1 ;  /* 0x000000012a2a7891 */ /* 0x002fe2000f8e083f */
[----:B------:R-:W-:Y:S11]  /*0c80*/  BRA `(.L_x_13) ;  /* 0x0000000000047947 */ /* 0x000ff60003800000 */
.L_x_10:
[----:B-1----:R-:W-:-:S12]  /*0c90*/  USHF.L.U32 UR42, UR42, 0x1, URZ ;  /* 0x000000012a2a7899 */ /* 0x002fd8000800063f */
.L_x_13:
[----:B------:R-:W-:-:S04]  /*0ca0*/  ULOP3.LUT UR8, UR4, 0x1, URZ, 0xfc, !UPT ;  /* 0x0000000104087892 */ /* 0x000fc8000f8efc3f */
[----:B------:R-:W-:-:S06]  /*0cb0*/  UISETP.NE.AND UP0, UPT, UR8, 0x3, UPT ;  /* 0x000000030800788c */ /* 0x000fcc000bf05270 */
[----:B------:R-:W-:-:S13]  /*0cc0*/  PLOP3.LUT P0, PT, PT, PT, UP0, 0x80, 0x0 ;  /* 0x000000000000781c */ /* 0x000fda0003f0f008 */
[----:B------:R-:W-:Y:S05]  /*0cd0*/  @!P0 BRA `(.L_x_14) ;  /* 0x0000000000048947 */ /* 0x000fea0003800000 */
[----:B-1----:R-:W-:Y:S01]  /*0ce0*/  BPT.TRAP 0x1 ;  /* 0x000000040000795c */ /* 0x002fe20000300000 */
.L_x_14:
[----:B------:R-:W2:Y:S01]  /*0cf0*/  S2UR UR8, SR_CgaCtaId ;  /* 0x00000000000879c3 */ /* 0x000ea20000008800 */
[----:B------:R-:W-:Y:S01]  /*0d00*/  UMOV UR37, 0x400 ;  /* 0x0000040000257882 */ /* 0x000fe20000000000 */
[----:B------:R-:W-:Y:S02]  /*0d10*/  MOV R2, UR5 ;  /* 0x0000000500027c02 */ /* 0x000fe40008000f00 */
[----:B------:R-:W-:Y:S02]  /*0d20*/  SHF.R.S32.HI R3, RZ, 0x1f, R0 ;  /* 0x0000001fff037819 */ /* 0x000fe40000011400 */
[----:B------:R-:W-:Y:S02]  /*0d30*/  SHF.L.U32 R2, R2, 0x1f, RZ ;  /* 0x0000001f02027819 */ /* 0x000fe400000006ff */
[----:B------:R-:W-:-:S04]  /*0d40*/  LEA.HI R3, R3, R0, RZ, 0x7 ;  /* 0x0000000003037211 */ /* 0x000fc800078f38ff */
[----:B------:R-:W-:-:S04]  /*0d50*/  LOP3.LUT R3, R3, 0xffffff80, RZ, 0xc0, !PT ;  /* 0xffffff8003037812 */ /* 0x000fc800078ec0ff */
[----:B------:R-:W-:-:S04]  /*0d60*/  IADD3 R3, -R3, R0, RZ ;  /* 0x0000000003037210 */ /* 0x000fc80007ffe1ff */
[----:B------:R-:W-:Y:S01]  /*0d70*/  SHF.R.S32.HI R0, RZ, 0x1f, R3 ;  /* 0x0000001fff007819 */ /* 0x000fe20000011403 */
[----:B--2---:R-:W-:-:S03]  /*0d80*/  ULEA UR37, UR8, UR37, 0x18 ;  /* 0x0000002508257291 */ /* 0x004fc6000f8ec03f */
[----:B------:R-:W-:Y:S01]  /*0d90*/  LEA.HI R0, R0, R3, RZ, 0x2 ;  /* 0x0000000300007211 */ /* 0x000fe200078f10ff */
[----:B------:R-:W-:-:S03]  /*0da0*/  ULEA UR8, UR6, UR37, 0x3 ;  /* 0x0000002506087291 */ /* 0x000fc6000f8e183f */
[----:B------:R-:W-:-:S04]  /*0db0*/  LOP3.LUT R0, R0, 0x7ffffffc, RZ, 0xc0, !PT ;  /* 0x7ffffffc00007812 */ /* 0x000fc800078ec0ff */
[----:B------:R-:W-:Y:S02]  /*0dc0*/  IADD3 R3, R3, -R0, RZ ;  /* 0x8000000003037210 */ /* 0x000fe40007ffe0ff */
[----:B------:R-:W2:Y:S02]  /*0dd0*/  SYNCS.PHASECHK.TRANS64.TRYWAIT P1, [UR8+0x30050], R2 ;  /* 0x03005002ff0075a7 */ /* 0x000ea40008020148 */
[----:B--2---:R-:W-:Y:S05]  /*0de0*/  @!P1 BRA `(.L_x_15) ;  /* 0x000000c400889947 */ /* 0x004fea0003800000 */
.L_x_105:
[----:B------:R-:W-:Y:S01]  /*0df0*/  SHF.L.U32 R3, R3, 0x1, RZ ;  /* 0x0000000103037819 */ /* 0x000fe200000006ff */
[----:B------:R-:W-:Y:S06]  /*0e00*/  @!P0 BRA `(.L_x_16) ;  /* 0x0000000000048947 */ /* 0x000fec0003800000 */
[----:B-1----:R-:W-:Y:S01]  /*0e10*/  BPT.TRAP 0x1 ;  /* 0x000000040000795c */ /* 0x002fe20000300000 */
.L_x_16:
[----:B------:R-:W-:Y:S01]  /*0e20*/  SHF.L.U32 R6, RZ, 0x1f, RZ ;  /* 0x0000001fff067819 */ /* 0x000fe200000006ff */
[----:B------:R-:W-:Y:S01]  /*0e30*/  UIADD3 UR11, UR37, 0x30090, URZ ;  /* 0x00030090250b7890 */ /* 0x000fe2000fffe03f */
[----:B------:R-:W-:Y:S02]  /*0e40*/  ISETP.NE.AND P2, PT, RZ, UR7, PT ;  /* 0x00000007ff007c0c */ /* 0x000fe4000bf45270 */
[----:B------:R-:W3:Y:S02]  /*0e50*/  SYNCS.PHASECHK.TRANS64.TRYWAIT P1, [UR37+0x30000], R6 ;  /* 0x03000006ff0075a7 */ /* 0x000ee40008020165 */
[----:B---3--:R-:W-:Y:S09]  /*0e60*/  @!P1 BRA `(.L_x_17) ;  /* 0x000000c400809947 */ /* 0x008ff20003800000 */
.L_x_106:
[----:B------:R-:W-:Y:S01]  /*0e70*/  ULEA UR5, UR36, UR11, 0x3 ;  /* 0x0000000b24057291 */ /* 0x000fe2000f8e183f */
[----:B------:R-:W-:-:S04]  /*0e80*/  SEL R0, RZ, 0x1, P2 ;  /* 0x00000001ff007807 */ /* 0x000fc80001000000 */
[----:B------:R-:W-:-:S04]  /*0e90*/  SHF.L.U32 R0, R0, 0x1f, RZ ;  /* 0x0000001f00007819 */ /* 0x000fc800000006ff */
[----:B------:R-:W3:Y:S02]  /*0ea0*/  SYNCS.PHASECHK.TRANS64.TRYWAIT P1, [UR5+-0x8], R0 ;  /* 0xfffff800ff0075a7 */ /* 0x000ee40008020145 */
[----:B---3--:R-:W-:Y:S05]  /*0eb0*/  @!P1 BRA `(.L_x_18) ;  /* 0x000000c400849947 */ /* 0x008fea0003800000 */
.L_x_107:
[----:B------:R-:W-:Y:S01]  /*0ec0*/  USHF.R.U32.HI UR8, URZ, 0x4, UR37 ;  /* 0x000000043f087899 */ /* 0x000fe20008011625 */
[----:B------:R-:W-:Y:S01]  /*0ed0*/  WARPGROUP.ARRIVE ;  /* 0x00000000000079c5 */ /* 0x000fe20000000000 */
[----:B------:R-:W-:Y:S01]  /*0ee0*/  UIADD3 UR9, UR37, 0x8000, URZ ;  /* 0x0000800025097890 */ /* 0x000fe2000fffe03f */
[C---:B--2---:R-:W-:Y:S01]  /*0ef0*/  IADD3 R0, R3.reuse, 0x1, RZ ;  /* 0x0000000103007810 */ /* 0x044fe20007ffe0ff */
[----:B------:R-:W-:Y:S01]  /*0f00*/  ULOP3.LUT UR8, UR8, 0x3fff, URZ, 0xc0, !UPT ;  /* 0x00003fff08087892 */ /* 0x000fe2000f8ec03f */
[C---:B------:R-:W-:Y:S01]  /*0f10*/  VIADD R2, R3.reuse, 0x8 ;  /* 0x0000000803027836 */ /* 0x040fe20000000000 */
[----:B------:R-:W-:Y:S01]  /*0f20*/  USHF.R.U32.HI UR9, URZ, 0x4, UR9 ;  /* 0x000000043f097899 */ /* 0x000fe20008011609 */
[C---:B------:R-:W-:Y:S01]  /*0f30*/  IADD3 R4, R3.reuse, 0x68, RZ ;  /* 0x0000006803047810 */ /* 0x040fe20007ffe0ff */
[----:B------:R-:W-:Y:S01]  /*0f40*/  ULOP3.LUT UR8, UR8, 0x10000, URZ, 0xfc, !UPT ;  /* 0x0001000008087892 */ /* 0x000fe2000f8efc3f */
[----:B------:R-:W-:Y:S01]  /*0f50*/  IADD3 R8, R3, 0x69, RZ ;  /* 0x0000006903087810 */ /* 0x000fe20007ffe0ff */
[----:B------:R-:W-:-:S02]  /*0f60*/  ULOP3.LUT UR10, UR9, 0x3fff, URZ, 0xc0, !UPT ;  /* 0x00003fff090a7892 */ /* 0x000fc4000f8ec03f */
[----:B------:R-:W-:Y:S02]  /*0f70*/  ULEA UR8, UR6, UR8, 0xa ;  /* 0x0000000806087291 */ /* 0x000fe4000f8e503f */
[----:B------:R-:W-:Y:S01]  /*0f80*/  ULOP3.LUT UR6, UR10, 0x10000, URZ, 0xfc, !UPT ;  /* 0x000100000a067892 */ /* 0x000fe2000f8efc3f */
[----:B------:R-:W-:Y:S01]  /*0f90*/  UMOV UR9, 0x40000040 ;  /* 0x4000004000097882 */ /* 0x000fe20000000000 */
[----:B------:R-:W-:Y:S01]  /*0fa0*/  UMOV UR15, 0x40000040 ;  /* 0x40000040000f7882 */ /* 0x000fe20000000000 */
[----:B------:R-:W-:Y:S02]  /*0fb0*/  UMOV UR13, UR9 ;  /* 0x00000009000d7c82 */ /* 0x000fe40008000000 */
[----:B------:R-:W-:Y:S01]  /*0fc0*/  UMOV UR12, UR8 ;  /* 0x00000008000c7c82 */ /* 0x000fe20008000000 */
[----:B------:R-:W-:Y:S01]  /*0fd0*/  UIADD3 UR16, UR8, 0x4, URZ ;  /* 0x0000000408107890 */ /* 0x000fe2000fffe03f */
[----:B------:R-:W-:Y:S01]  /*0fe0*/  UMOV UR14, UR6 ;  /* 0x00000006000e7c82 */ /* 0x000fe20008000000 */
[----:B------:R-:W-:Y:S01]  /*0ff0*/  UIADD3 UR18, UR6, 0x4, URZ ;  /* 0x0000000406127890 */ /* 0x000fe2000fffe03f */
[----:B------:R-:W-:Y:S01]  /*1000*/  HGMMA.64x128x16.F32 R24, gdesc[UR12], RZ, !UPT, gsb0 ;  /* 0x01e000000c1879f0 */ /* 0x000fe2000c0008ff */
[----:B------:R-:W-:-:S02]  /*1010*/  UIADD3 UR12, UR8, 0x2, URZ ;  /* 0x00000002080c7890 */ /* 0x000fc4000fffe03f */
[----:B------:R-:W-:Y:S01]  /*1020*/  UIADD3 UR14, UR6, 0x2, URZ ;  /* 0x00000002060e7890 */ /* 0x000fe2000fffe03f */
[----:B------:R-:W-:Y:S01]  /*1030*/  UMOV UR13, 0x40000040 ;  /* 0x40000040000d7882 */ /* 0x000fe20000000000 */
[----:B------:R-:W-:Y:S01]  /*1040*/  UMOV UR15, 0x40000040 ;  /* 0x40000040000f7882 */ /* 0x000fe20000000000 */
[----:B------:R-:W-:Y:S01]  /*1050*/  UMOV UR17, 0x40000040 ;  /* 0x4000004000117882 */ /* 0x000fe20000000000 */
[----:B------:R-:W-:Y:S01]  /*1060*/  UMOV UR19, 0x40000040 ;  /* 0x4000004000137882 */ /* 0x000fe20000000000 */
[----:B------:R-:W-:Y:S02]  /*1070*/  UIADD3 UR20, UR8, 0x6, URZ ;  /* 0x0000000608147890 */ /* 0x000fe4000fffe03f */
[----:B------:R-:W-:Y:S01]  /*1080*/  UIADD3 UR22, UR6, 0x6, URZ ;  /* 0x0000000606167890 */ /* 0x000fe2000fffe03f */
[----:B------:R-:W-:Y:S01]  /*1090*/  UMOV UR21, 0x40000040 ;  /* 0x4000004000157882 */ /* 0x000fe20000000000 */
[----:B------:R-:W-:Y:S01]  /*10a0*/  UMOV UR23, 0x40000040 ;  /* 0x4000004000177882 */ /* 0x000fe20000000000 */
[----:B------:R-:W-:-:S02]  /*10b0*/  UIADD3 UR24, UR8, 0x200, URZ ;  /* 0x0000020008187890 */ /* 0x000fc4000fffe03f */
[----:B------:R-:W-:Y:S01]  /*10c0*/  UIADD3 UR26, UR6, 0x400, URZ ;  /* 0x00000400061a7890 */ /* 0x000fe2000fffe03f */
[----:B------:R-:W-:Y:S01]  /*10d0*/  UMOV UR25, 0x40000040 ;  /* 0x4000004000197882 */ /* 0x000fe20000000000 */
[----:B------:R-:W-:Y:S01]  /*10e0*/  UMOV UR27, 0x40000040 ;  /* 0x40000040001b7882 */ /* 0x000fe20000000000 */
[----:B------:R-:W-:Y:S02]  /*10f0*/  UIADD3 UR28, UR8, 0x202, URZ ;  /* 0x00000202081c7890 */ /* 0x000fe4000fffe03f */
[----:B------:R-:W-:Y:S01]  /*1100*/  UIADD3 UR30, UR6, 0x402, URZ ;  /* 0x00000402061e7890 */ /* 0x000fe2000fffe03f */
        /* <DEDUP_REMOVED lines=10> */
[----:B------:R-:W-:-:S04]  /*11b0*/  USHF.L.U32 UR7, UR7, 0x3, URZ ;  /* 0x0000000307077899 */ /* 0x000fc8000800063f */
[----:B------:R-:W-:Y:S01]  /*11c0*/  ULOP3.LUT UR7, UR7, 0x8, URZ, 0xc, !UPT ;  /* 0x0000000807077892 */ /* 0x000fe2000f8e0c3f */
[----:B------:R-:W-:Y:S02]  /*11d0*/  WARPGROUP.DEPBAR.LE gsb0, 0x0 ;  /* 0x00008000000079c5 */ /* 0x000fe40000010000 */
[----:B------:R-:W-:-:S06]  /*11e0*/  WARPGROUP.ARRIVE ;  /* 0x00000000000079c5 */ /* 0x000fcc0000000000 */
[----:B------:R-:W-:Y:S01]  /*11f0*/  HGMMA.64x128x16.F32 R24, gdesc[UR12], R24, gsb0 ;  /* 0x01e000000c1879f0 */ /* 0x000fe20008000818 */
[----:B------:R-:W-:Y:S01]  /*1200*/  ULDC UR14, c[0x0][0x28c] ;  /* 0x0000a300000e7ab9 */ /* 0x000fe20000000800 */
[----:B------:R-:W-:Y:S01]  /*1210*/  ULDC UR15, c[0x0][0x28c] ;  /* 0x0000a300000f7ab9 */ /* 0x000fe20000000800 */
[----:B------:R-:W-:Y:S01]  /*1220*/  ISETP.GE.AND P6, PT, R0, UR14, PT ;  /* 0x0000000e00007c0c */ /* 0x000fe2000bfc6270 */
[----:B------:R-:W-:Y:S01]  /*1230*/  ULDC UR14, c[0x0][0x28c] ;  /* 0x0000a300000e7ab9 */ /* 0x000fe20000000800 */
[C---:B------:R-:W-:Y:S02]  /*1240*/  IADD3 R0, R3.reuse, 0x9, RZ ;  /* 0x0000000903007810 */ /* 0x040fe40007ffe0ff */
[----:B------:R-:W-:Y:S01]  /*1250*/  ISETP.GE.AND P1, PT, R2, UR15, PT ;  /* 0x0000000f02007c0c */ /* 0x000fe2000bf26270 */
[----:B------:R-:W-:Y:S01]  /*1260*/  ULDC UR15, c[0x0][0x28c] ;  /* 0x0000a300000f7ab9 */ /* 0x000fe20000000800 */
[----:B------:R-:W-:Y:S01]  /*1270*/  ISETP.GE.AND P2, PT, R0, UR14, PT ;  /* 0x0000000e00007c0c */ /* 0x000fe2000bf46270 */
[----:B------:R-:W-:Y:S01]  /*1280*/  ULDC UR14, c[0x0][0x28c] ;  /* 0x0000a300000e7ab9 */ /* 0x000fe20000000800 */
[----:B------:R-:W-:-:S02]  /*1290*/  IADD3 R0, R3, 0x11, RZ ;  /* 0x0000001103007810 */ /* 0x000fc40007ffe0ff */
[C---:B------:R-:W-:Y:S02]  /*12a0*/  IADD3 R2, R3.reuse, 0x10, RZ ;  /* 0x0000001003027810 */ /* 0x040fe40007ffe0ff */
[----:B------:R-:W-:Y:S01]  /*12b0*/  ISETP.GE.AND P4, PT, R0, UR14, PT ;  /* 0x0000000e00007c0c */ /* 0x000fe2000bf86270 */
[----:B------:R-:W-:Y:S01]  /*12c0*/  ULDC UR14, c[0x0][0x28c] ;  /* 0x0000a300000e7ab9 */ /* 0x000fe20000000800 */
[C---:B------:R-:W-:Y:S02]  /*12d0*/  IADD3 R0, R3.reuse, 0x19, RZ ;  /* 0x0000001903007810 */ /* 0x040fe40007ffe0ff */
[----:B------:R-:W-:Y:S01]  /*12e0*/  ISETP.GE.AND P3, PT, R2, UR15, PT ;  /* 0x0000000f02007c0c */ /* 0x000fe2000bf66270 */
[----:B------:R-:W-:Y:S01]  /*12f0*/  ULDC UR15, c[0x0][0x28c] ;  /* 0x0000a300000f7ab9 */ /* 0x000fe20000000800 */
[----:B------:R-:W-:-:S04]  /*1300*/  IADD3 R2, R3, 0x18, RZ ;  /* 0x0000001803027810 */ /* 0x000fc80007ffe0ff */
[----:B------:R-:W-:Y:S01]  /*1310*/  ISETP.GE.AND P5, PT, R2, UR15, PT ;  /* 0x0000000f02007c0c */ /* 0x000fe2000bfa6270 */
[----:B------:R-:W-:Y:S01]  /*1320*/  ULDC UR15, c[0x0][0x604] ;  /* 0x00018100000f7ab9 */ /* 0x000fe20000000800 */
[----:B------:R-:W-:Y:S01]  /*1330*/  IADD3 R2, R3, 0x50, RZ ;  /* 0x0000005003027810 */ /* 0x000fe20007ffe0ff */
[----:B------:R-:W-:Y:S02]  /*1340*/  WARPGROUP.DEPBAR.LE gsb0, 0x0 ;  /* 0x00008000000079c5 */ /* 0x000fe40000010000 */
[----:B------:R-:W-:-:S06]  /*1350*/  WARPGROUP.ARRIVE ;  /* 0x00000000000079c5 */ /* 0x000fcc0000000000 */
[----:B------:R-:W-:Y:S03]  /*1360*/  HGMMA.64x128x16.F32 R24, gdesc[UR16], R24, gsb0 ;  /* 0x01e00000101879f0 */ /* 0x000fe60008000818 */
[----:B------:R-:W-:Y:S02]  /*1370*/  WARPGROUP.DEPBAR.LE gsb0, 0x0 ;  /* 0x00008000000079c5 */ /* 0x000fe40000010000 */
[----:B------:R-:W-:-:S07]  /*1380*/  WARPGROUP.ARRIVE ;  /* 0x00000000000079c5 */ /* 0x000fce0000000000 */
        /* <DEDUP_REMOVED lines=14> */
[----:B------:R-:W-:Y:S02]  /*1470*/  FSEL R25, R25, -INF , !P6 ;  /* 0xff80000019197808 */ /* 0x000fe40007000000 */
[----:B------:R-:W-:Y:S02]  /*1480*/  FSEL R27, R27, -INF , !P6 ;  /* 0xff8000001b1b7808 */ /* 0x000fe40007000000 */
[----:B------:R-:W-:Y:S01]  /*1490*/  ISETP.GE.AND P6, PT, R0, UR14, PT ;  /* 0x0000000e00007c0c */ /* 0x000fe2000bfc6270 */
[----:B------:R-:W-:Y:S01]  /*14a0*/  ULDC UR14, c[0x0][0x28c] ;  /* 0x0000a300000e7ab9 */ /* 0x000fe20000000800 */
[----:B------:R-:W-:-:S02]  /*14b0*/  IADD3 R0, R3, 0x20, RZ ;  /* 0x0000002003007810 */ /* 0x000fc40007ffe0ff */
[----:B------:R-:W-:Y:S02]  /*14c0*/  FSEL R28, R28, -INF , !P1 ;  /* 0xff8000001c1c7808 */ /* 0x000fe40004800000 */
[----:B------:R-:W-:Y:S02]  /*14d0*/  FSEL R30, R30, -INF , !P1 ;  /* 0xff8000001e1e7808 */ /* 0x000fe40004800000 */
[----:B------:R-:W-:Y:S01]  /*14e0*/  ISETP.GE.AND P1, PT, R0, UR14, PT ;  /* 0x0000000e00007c0c */ /* 0x000fe2000bf26270 */
[----:B------:R-:W-:Y:S01]  /*14f0*/  VIADD R0, R3, 0x21 ;  /* 0x0000002103007836 */ /* 0x000fe20000000000 */
[----:B------:R-:W-:Y:S01]  /*1500*/  ULDC UR14, c[0x0][0x28c] ;  /* 0x0000a300000e7ab9 */ /* 0x000fe20000000800 */
        /* <DEDUP_REMOVED lines=8> */
[----:B------:R-:W-:Y:S01]  /*1590*/  ULDC UR14, c[0x0][0x28c] ;  /* 0x0000a300000e7ab9 */ /* 0x000fe20000000800 */
[----:B------:R-:W-:Y:S02]  /*15a0*/  IADD3 R0, R3, 0x29, RZ ;  /* 0x0000002903007810 */ /* 0x000fe40007ffe0ff */
[----:B------:R-:W-:Y:S02]  /*15b0*/  FSEL R33, R33, -INF , !P4 ;  /* 0xff80000021217808 */ /* 0x000fe40006000000 */
[----:B------:R-:W-:-:S02]  /*15c0*/  FSEL R35, R35, -INF , !P4 ;  /* 0xff80000023237808 */ /* 0x000fc40006000000 */
[----:B------:R-:W-:Y:S01]  /*15d0*/  ISETP.GE.AND P4, PT, R0, UR14, PT ;  /* 0x0000000e00007c0c */ /* 0x000fe2000bf86270 */
[----:B------:R-:W-:Y:S01]  /*15e0*/  ULDC UR14, c[0x0][0x28c] ;  /* 0x0000a300000e7ab9 */ /* 0x000fe20000000800 */
[C---:B------:R-:W-:Y:S02]  /*15f0*/  IADD3 R0, R3.reuse, 0x30, RZ ;  /* 0x0000003003007810 */ /* 0x040fe40007ffe0ff */
        /* <DEDUP_REMOVED lines=14> */
[----:B------:R-:W-:Y:S02]  /*16e0*/  IADD3 R0, R3, 0x39, RZ ;  /* 0x0000003903007810 */ /* 0x000fe40007ffe0ff */
[----:B------:R-:W-:Y:S02]  /*16f0*/  FSEL R41, R41, -INF , !P2 ;  /* 0xff80000029297808 */ /* 0x000fe40005000000 */
[----:B------:R-:W-:Y:S02]  /*1700*/  FSEL R43, R43, -INF , !P2 ;  /* 0xff8000002b2b7808 */ /* 0x000fe40005000000 */
[----:B------:R-:W-:Y:S01]  /*1710*/  ISETP.GE.AND P2, PT, R0, UR14, PT ;  /* 0x0000000e00007c0c */ /* 0x000fe2000bf46270 */
[----:B------:R-:W-:Y:S01]  /*1720*/  VIADD R0, R3, 0x40 ;  /* 0x0000004003007836 */ /* 0x000fe20000000000 */
[----:B------:R-:W-:Y:S01]  /*1730*/  ULDC UR14, c[0x0][0x28c] ;  /* 0x0000a300000e7ab9 */ /* 0x000fe20000000800 */
[----:B------:R-:W-:-:S02]  /*1740*/  FSEL R44, R44, -INF , !P3 ;  /* 0xff8000002c2c7808 */ /* 0x000fc40005800000 */
[----:B------:R-:W-:Y:S02]  /*1750*/  FSEL R46, R46, -INF , !P3 ;  /* 0xff8000002e2e7808 */ /* 0x000fe40005800000 */
[----:B------:R-:W-:Y:S01]  /*1760*/  ISETP.GE.AND P3, PT, R0, UR14, PT ;  /* 0x0000000e00007c0c */ /* 0x000fe2000bf66270 */
[----:B------:R-:W-:Y:S01]  /*1770*/  ULDC UR14, c[0x0][0x28c] ;  /* 0x0000a300000e7ab9 */ /* 0x000fe20000000800 */
[----:B------:R-:W-:Y:S02]  /*1780*/  IADD3 R0, R3, 0x41, RZ ;  /* 0x0000004103007810 */ /* 0x000fe40007ffe0ff */
[----:B------:R-:W-:Y:S02]  /*1790*/  FSEL R45, R45, -INF , !P4 ;  /* 0xff8000002d2d7808 */ /* 0x000fe40006000000 */
[----:B------:R-:W-:Y:S02]  /*17a0*/  FSEL R47, R47, -INF , !P4 ;  /* 0xff8000002f2f7808 */ /* 0x000fe40006000000 */
[----:B------:R-:W-:Y:S01]  /*17b0*/  ISETP.GE.AND P4, PT, R0, UR14, PT ;  /* 0x0000000e00007c0c */ /* 0x000fe2000bf86270 */
[----:B------:R-:W-:Y:S01]  /*17c0*/  ULDC UR14, c[0x0][0x28c] ;  /* 0x0000a300000e7ab9 */ /* 0x000fe20000000800 */
[----:B------:R-:W-:-:S02]  /*17d0*/  FSEL R48, R48, -INF , !P5 ;  /* 0xff80000030307808 */ /* 0x000fc40006800000 */
[----:B------:R-:W-:Y:S02]  /*17e0*/  FSEL R50, R50, -INF , !P5 ;  /* 0xff80000032327808 */ /* 0x000fe40006800000 */
[C---:B------:R-:W-:Y:S01]  /*17f0*/  ISETP.GE.AND P5, PT, R3.reuse, UR14, PT ;  /* 0x0000000e03007c0c */ /* 0x040fe2000bfa6270 */
[----:B------:R-:W-:Y:S01]  /*1800*/  ULDC UR14, c[0x0][0x28c] ;  /* 0x0000a300000e7ab9 */ /* 0x000fe20000000800 */
[----:B------:R-:W-:Y:S02]  /*1810*/  IADD3 R0, R3, 0x48, RZ ;  /* 0x0000004803007810 */ /* 0x000fe40007ffe0ff */
[----:B------:R-:W-:Y:S02]  /*1820*/  FSEL R26, R26, -INF , !P5 ;  /* 0xff8000001a1a7808 */ /* 0x000fe40006800000 */
[----:B------:R-:W-:Y:S02]  /*1830*/  FSEL R49, R49, -INF , !P6 ;  /* 0xff80000031317808 */ /* 0x000fe40007000000 */
[----:B------:R-:W-:-:S02]  /*1840*/  FSEL R51, R51, -INF , !P6 ;  /* 0xff80000033337808 */ /* 0x000fc40007000000 */
[----:B------:R-:W-:Y:S01]  /*1850*/  ISETP.GE.AND P6, PT, R0, UR14, PT ;  /* 0x0000000e00007c0c */ /* 0x000fe2000bfc6270 */
[----:B------:R-:W-:Y:S01]  /*1860*/  ULDC UR14, c[0x0][0x28c] ;  /* 0x0000a300000e7ab9 */ /* 0x000fe20000000800 */
[----:B------:R-:W-:Y:S02]  /*1870*/  IADD3 R0, R3, 0x49, RZ ;  /* 0x0000004903007810 */ /* 0x000fe40007ffe0ff */
[----:B------:R-:W-:Y:S02]  /*1880*/  FMNMX R5, R26, R27, !PT ;  /* 0x0000001b1a057209 */ /* 0x000fe40007800000 */
[----:B------:R-:W-:Y:S02]  /*1890*/  FSEL R52, R52, -INF , !P1 ;  /* 0xff80000034347808 */ /* 0x000fe40004800000 */
[----:B------:R-:W-:Y:S02]  /*18a0*/  FSEL R54, R54, -INF , !P1 ;  /* 0xff80000036367808 */ /* 0x000fe40004800000 */
[----:B------:R-:W-:Y:S01]  /*18b0*/  ISETP.GE.AND P1, PT, R0, UR14, PT ;  /* 0x0000000e00007c0c */ /* 0x000fe2000bf26270 */
[----:B------:R-:W-:Y:S01]  /*18c0*/  ULDC UR14, c[0x0][0x28c] ;  /* 0x0000a300000e7ab9 */ /* 0x000fe20000000800 */
[----:B------:R-:W-:-:S02]  /*18d0*/  FMNMX R0, R30, R5, !PT ;  /* 0x000000051e007209 */ /* 0x000fc40007800000 */
[----:B------:R-:W-:Y:S02]  /*18e0*/  FSEL R53, R53, -INF , !P2 ;  /* 0xff80000035357808 */ /* 0x000fe40005000000 */
[----:B------:R-:W-:Y:S02]  /*18f0*/  FMNMX R5, R31, R0, !PT ;  /* 0x000000001f057209 */ /* 0x000fe40007800000 */
[----:B------:R-:W-:Y:S02]  /*1900*/  FSEL R55, R55, -INF , !P2 ;  /* 0xff80000037377808 */ /* 0x000fe40005000000 */
[----:B------:R-:W-:Y:S02]  /*1910*/  FMNMX R0, R34, R5, !PT ;  /* 0x0000000522007209 */ /* 0x000fe40007800000 */
[----:B------:R-:W-:Y:S01]  /*1920*/  ISETP.GE.AND P2, PT, R2, UR14, PT ;  /* 0x0000000e02007c0c */ /* 0x000fe2000bf46270 */
[----:B------:R-:W-:Y:S01]  /*1930*/  ULDC UR14, c[0x0][0x28c] ;  /* 0x0000a300000e7ab9 */ /* 0x000fe20000000800 */
[----:B------:R-:W-:-:S02]  /*1940*/  FMNMX R5, R35, R0, !PT ;  /* 0x0000000023057209 */ /* 0x000fc40007800000 */
[C---:B------:R-:W-:Y:S02]  /*1950*/  IADD3 R2, R3.reuse, 0x51, RZ ;  /* 0x0000005103027810 */ /* 0x040fe40007ffe0ff */
[----:B------:R-:W-:Y:S02]  /*1960*/  FMNMX R0, R38, R5, !PT ;  /* 0x0000000526007209 */ /* 0x000fe40007800000 */
[----:B------:R-:W-:Y:S02]  /*1970*/  FSEL R56, R56, -INF , !P3 ;  /* 0xff80000038387808 */ /* 0x000fe40005800000 */
[----:B------:R-:W-:Y:S02]  /*1980*/  FSEL R58, R58, -INF , !P3 ;  /* 0xff8000003a3a7808 */ /* 0x000fe40005800000 */
[----:B------:R-:W-:Y:S01]  /*1990*/  ISETP.GE.AND P3, PT, R2, UR14, PT ;  /* 0x0000000e02007c0c */ /* 0x000fe2000bf66270 */
[----:B------:R-:W-:Y:S01]  /*19a0*/  ULDC UR14, c[0x0][0x28c] ;  /* 0x0000a300000e7ab9 */ /* 0x000fe20000000800 */
[----:B------:R-:W-:-:S02]  /*19b0*/  IADD3 R2, R3, 0x58, RZ ;  /* 0x0000005803027810 */ /* 0x000fc40007ffe0ff */
[----:B------:R-:W-:Y:S02]  /*19c0*/  FMNMX R5, R39, R0, !PT ;  /* 0x0000000027057209 */ /* 0x000fe40007800000 */
[----:B------:R-:W-:Y:S02]  /*19d0*/  FSEL R57, R57, -INF , !P4 ;  /* 0xff80000039397808 */ /* 0x000fe40006000000 */
[----:B------:R-:W-:Y:S02]  /*19e0*/  FSEL R59, R59, -INF , !P4 ;  /* 0xff8000003b3b7808 */ /* 0x000fe40006000000 */
[----:B------:R-:W-:Y:S01]  /*19f0*/  ISETP.GE.AND P4, PT, R2, UR14, PT ;  /* 0x0000000e02007c0c */ /* 0x000fe2000bf86270 */
[----:B------:R-:W-:Y:S01]  /*1a00*/  VIADD R2, R3, 0x59 ;  /* 0x0000005903027836 */ /* 0x000fe20000000000 */
[----:B------:R-:W-:Y:S01]  /*1a10*/  FMNMX R0, R42, R5, !PT ;  /* 0x000000052a007209 */ /* 0x000fe20007800000 */
[----:B------:R-:W-:Y:S01]  /*1a20*/  ULDC UR14, c[0x0][0x28c] ;  /* 0x0000a300000e7ab9 */ /* 0x000fe20000000800 */
[----:B------:R-:W-:-:S02]  /*1a30*/  FSEL R60, R60, -INF , !P6 ;  /* 0xff8000003c3c7808 */ /* 0x000fc40007000000 */
[----:B------:R-:W-:Y:S02]  /*1a40*/  FSEL R62, R62, -INF , !P6 ;  /* 0xff8000003e3e7808 */ /* 0x000fe40007000000 */
[----:B------:R-:W-:Y:S02]  /*1a50*/  FMNMX R5, R43, R0, !PT ;  /* 0x000000002b057209 */ /* 0x000fe40007800000 */
[----:B------:R-:W-:Y:S01]  /*1a60*/  ISETP.GE.AND P6, PT, R2, UR14, PT ;  /* 0x0000000e02007c0c */ /* 0x000fe2000bfc6270 */
[----:B------:R-:W-:Y:S01]  /*1a70*/  ULDC UR14, c[0x0][0x28c] ;  /* 0x0000a300000e7ab9 */ /* 0x000fe20000000800 */
[----:B------:R-:W-:Y:S02]  /*1a80*/  IADD3 R2, R3, 0x60, RZ ;  /* 0x0000006003027810 */ /* 0x000fe40007ffe0ff */
[----:B------:R-:W-:Y:S02]  /*1a90*/  FMNMX R0, R46, R5, !PT ;  /* 0x000000052e007209 */ /* 0x000fe40007800000 */
[----:B------:R-:W-:-:S02]  /*1aa0*/  FSEL R61, R61, -INF , !P1 ;  /* 0xff8000003d3d7808 */ /* 0x000fc40004800000 */
[----:B------:R-:W-:Y:S02]  /*1ab0*/  FSEL R63, R63, -INF , !P1 ;  /* 0xff8000003f3f7808 */ /* 0x000fe40004800000 */
[----:B------:R-:W-:Y:S01]  /*1ac0*/  ISETP.GE.AND P1, PT, R2, UR14, PT ;  /* 0x0000000e02007c0c */ /* 0x000fe2000bf26270 */
[----:B------:R-:W-:Y:S01]  /*1ad0*/  ULDC UR14, c[0x0][0x28c] ;  /* 0x0000a300000e7ab9 */ /* 0x000fe20000000800 */
[----:B------:R-:W-:Y:S02]  /*1ae0*/  IADD3 R2, R3, 0x61, RZ ;  /* 0x0000006103027810 */ /* 0x000fe40007ffe0ff */
[----:B------:R-:W-:Y:S02]  /*1af0*/  FMNMX R5, R47, R0, !PT ;  /* 0x000000002f057209 */ /* 0x000fe40007800000 */
[----:B------:R-:W-:Y:S02]  /*1b00*/  FSEL R0, R24, -INF , !P5 ;  /* 0xff80000018007808 */ /* 0x000fe40006800000 */
[----:B------:R-:W-:Y:S01]  /*1b10*/  ISETP.GE.AND P5, PT, R2, UR14, PT ;  /* 0x0000000e02007c0c */ /* 0x000fe2000bfa6270 */
[----:B------:R-:W-:Y:S01]  /*1b20*/  ULDC UR14, c[0x0][0x28c] ;  /* 0x0000a300000e7ab9 */ /* 0x000fe20000000800 */
[----:B------:R-:W-:-:S02]  /*1b30*/  FMNMX R2, R50, R5, !PT ;  /* 0x0000000532027209 */ /* 0x000fc40007800000 */
[----:B------:R-:W-:Y:S02]  /*1b40*/  FMNMX R5, R0, R25, !PT ;  /* 0x0000001900057209 */ /* 0x000fe40007800000 */
[----:B------:R-:W-:Y:S02]  /*1b50*/  FMNMX R7, R51, R2, !PT ;  /* 0x0000000233077209 */ /* 0x000fe40007800000 */
[----:B------:R-:W-:Y:S02]  /*1b60*/  FMNMX R2, R28, R5, !PT ;  /* 0x000000051c027209 */ /* 0x000fe40007800000 */
[----:B------:R-:W-:Y:S02]  /*1b70*/  FSEL R64, R64, -INF , !P2 ;  /* 0xff80000040407808 */ /* 0x000fe40005000000 */
[----:B------:R-:W-:Y:S02]  /*1b80*/  FSEL R66, R66, -INF , !P2 ;  /* 0xff80000042427808 */ /* 0x000fe40005000000 */
[----:B------:R-:W-:Y:S01]  /*1b90*/  ISETP.GE.AND P2, PT, R4, UR14, PT ;  /* 0x0000000e04007c0c */ /* 0x000fe2000bf46270 */
[----:B------:R-:W-:Y:S01]  /*1ba0*/  ULDC UR14, c[0x0][0x28c] ;  /* 0x0000a300000e7ab9 */ /* 0x000fe20000000800 */
[----:B------:R-:W-:-:S02]  /*1bb0*/  FMNMX R4, R54, R7, !PT ;  /* 0x0000000736047209 */ /* 0x000fc40007800000 */
[----:B------:R-:W-:Y:S02]  /*1bc0*/  FMNMX R5, R29, R2, !PT ;  /* 0x000000021d057209 */ /* 0x000fe40007800000 */
[----:B------:R-:W-:Y:S02]  /*1bd0*/  FMNMX R7, R55, R4, !PT ;  /* 0x0000000437077209 */ /* 0x000fe40007800000 */
[----:B------:R-:W-:Y:S02]  /*1be0*/  FMNMX R2, R32, R5, !PT ;  /* 0x0000000520027209 */ /* 0x000fe40007800000 */
[----:B------:R-:W-:Y:S02]  /*1bf0*/  FMNMX R4, R58, R7, !PT ;  /* 0x000000073a047209 */ /* 0x000fe40007800000 */
[----:B------:R-:W-:Y:S02]  /*1c00*/  FMNMX R5, R33, R2, !PT ;  /* 0x0000000221057209 */ /* 0x000fe40007800000 */
[----:B------:R-:W-:-:S02]  /*1c10*/  FMNMX R7, R59, R4, !PT ;  /* 0x000000043b077209 */ /* 0x000fc40007800000 */
[----:B------:R-:W-:Y:S02]  /*1c20*/  FMNMX R2, R36, R5, !PT ;  /* 0x0000000524027209 */ /* 0x000fe40007800000 */
[----:B------:R-:W-:Y:S02]  /*1c30*/  FMNMX R4, R62, R7, !PT ;  /* 0x000000073e047209 */ /* 0x000fe40007800000 */
[----:B------:R-:W-:Y:S02]  /*1c40*/  FMNMX R5, R37, R2, !PT ;  /* 0x0000000225057209 */ /* 0x000fe40007800000 */
[----:B------:R-:W-:Y:S02]  /*1c50*/  FMNMX R7, R63, R4, !PT ;  /* 0x000000043f077209 */ /* 0x000fe40007800000 */
[----:B------:R-:W-:Y:S02]  /*1c60*/  FMNMX R2, R40, R5, !PT ;  /* 0x0000000528027209 */ /* 0x000fe40007800000 */
[----:B------:R-:W-:-:S02]  /*1c70*/  FSEL R67, R67, -INF , !P3 ;  /* 0xff80000043437808 */ /* 0x000fc40005800000 */
[----:B------:R-:W-:Y:S02]  /*1c80*/  FMNMX R4, R66, R7, !PT ;  /* 0x0000000742047209 */ /* 0x000fe40007800000 */
[----:B------:R-:W-:Y:S02]  /*1c90*/  FMNMX R5, R41, R2, !PT ;  /* 0x0000000229057209 */ /* 0x000fe40007800000 */
[----:B------:R-:W-:Y:S02]  /*1ca0*/  FSEL R70, R70, -INF , !P4 ;  /* 0xff80000046467808 */ /* 0x000fe40006000000 */
[----:B------:R-:W-:Y:S02]  /*1cb0*/  FMNMX R7, R67, R4, !PT ;  /* 0x0000000443077209 */ /* 0x000fe40007800000 */
[----:B------:R-:W-:Y:S02]  /*1cc0*/  FMNMX R2, R44, R5, !PT ;  /* 0x000000052c027209 */ /* 0x000fe40007800000 */
[----:B------:R-:W-:-:S02]  /*1cd0*/  FSEL R65, R65, -INF , !P3 ;  /* 0xff80000041417808 */ /* 0x000fc40005800000 */
[----:B------:R-:W-:Y:S02]  /*1ce0*/  FSEL R71, R71, -INF , !P6 ;  /* 0xff80000047477808 */ /* 0x000fe40007000000 */
[----:B------:R-:W-:Y:S02]  /*1cf0*/  FMNMX R4, R70, R7, !PT ;  /* 0x0000000746047209 */ /* 0x000fe40007800000 */
[----:B------:R-:W-:Y:S01]  /*1d00*/  ISETP.GE.AND P3, PT, R8, UR14, PT ;  /* 0x0000000e08007c0c */ /* 0x000fe2000bf66270 */
[----:B------:R-:W-:Y:S01]  /*1d10*/  ULDC UR14, c[0x0][0x28c] ;  /* 0x0000a300000e7ab9 */ /* 0x000fe20000000800 */
[----:B------:R-:W-:Y:S01]  /*1d20*/  FMNMX R5, R45, R2, !PT ;  /* 0x000000022d057209 */ /* 0x000fe20007800000 */
[----:B------:R-:W2:Y:S01]  /*1d30*/  LDC R7, c[0x0][0x28c] ;  /* 0x0000a300ff077b82 */ /* 0x000ea20000000800 */
[----:B------:R-:W-:Y:S02]  /*1d40*/  IADD3 R8, R3, 0x70, RZ ;  /* 0x0000007003087810 */ /* 0x000fe40007ffe0ff */
[----:B------:R-:W-:-:S02]  /*1d50*/  FSEL R74, R74, -INF , !P1 ;  /* 0xff8000004a4a7808 */ /* 0x000fc40004800000 */
[----:B------:R-:W-:Y:S02]  /*1d60*/  FMNMX R9, R71, R4, !PT ;  /* 0x0000000447097209 */ /* 0x000fe40007800000 */
[----:B------:R-:W-:Y:S02]  /*1d70*/  FSEL R68, R68, -INF , !P4 ;  /* 0xff80000044447808 */ /* 0x000fe40006000000 */
[----:B------:R-:W-:Y:S02]  /*1d80*/  FMNMX R2, R48, R5, !PT ;  /* 0x0000000530027209 */ /* 0x000fe40007800000 */
[----:B------:R-:W-:Y:S01]  /*1d90*/  ISETP.GE.AND P4, PT, R8, UR14, PT ;  /* 0x0000000e08007c0c */ /* 0x000fe2000bf86270 */
[----:B------:R-:W-:Y:S01]  /*1da0*/  ULDC UR14, c[0x0][0x28c] ;  /* 0x0000a300000e7ab9 */ /* 0x000fe20000000800 */
[----:B------:R-:W-:Y:S02]  /*1db0*/  IADD3 R8, R3, 0x71, RZ ;  /* 0x0000007103087810 */ /* 0x000fe40007ffe0ff */
[----:B------:R-:W-:-:S02]  /*1dc0*/  FSEL R75, R75, -INF , !P5 ;  /* 0xff8000004b4b7808 */ /* 0x000fc40006800000 */
[----:B------:R-:W-:Y:S02]  /*1dd0*/  FMNMX R4, R74, R9, !PT ;  /* 0x000000094a047209 */ /* 0x000fe40007800000 */
[----:B------:R-:W-:Y:S02]  /*1de0*/  FMNMX R5, R49, R2, !PT ;  /* 0x0000000231057209 */ /* 0x000fe40007800000 */
[----:B------:R-:W-:Y:S02]  /*1df0*/  FSEL R69, R69, -INF , !P6 ;  /* 0xff80000045457808 */ /* 0x000fe40007000000 */
[----:B------:R-:W-:Y:S01]  /*1e00*/  ISETP.GE.AND P6, PT, R8, UR14, PT ;  /* 0x0000000e08007c0c */ /* 0x000fe2000bfc6270 */
[----:B------:R-:W-:Y:S01]  /*1e10*/  VIADD R8, R3, 0x78 ;  /* 0x0000007803087836 */ /* 0x000fe20000000000 */
[----:B------:R-:W-:Y:S01]  /*1e20*/  FMNMX R9, R75, R4, !PT ;  /* 0x000000044b097209 */ /* 0x000fe20007800000 */
[----:B------:R-:W-:Y:S01]  /*1e30*/  ULDC UR14, c[0x0][0x28c] ;  /* 0x0000a300000e7ab9 */ /* 0x000fe20000000800 */
[----:B------:R-:W-:-:S02]  /*1e40*/  FMNMX R4, R52, R5, !PT ;  /* 0x0000000534047209 */ /* 0x000fc40007800000 */
[----:B------:R-:W-:Y:S02]  /*1e50*/  FSEL R78, R78, -INF , !P2 ;  /* 0xff8000004e4e7808 */ /* 0x000fe40005000000 */
[----:B------:R-:W-:Y:S02]  /*1e60*/  FSEL R72, R72, -INF , !P1 ;  /* 0xff80000048487808 */ /* 0x000fe40004800000 */
[----:B------:R-:W-:Y:S01]  /*1e70*/  ISETP.GE.AND P1, PT, R8, UR14, PT ;  /* 0x0000000e08007c0c */ /* 0x000fe2000bf26270 */
[----:B------:R-:W-:Y:S01]  /*1e80*/  ULDC UR14, c[0x0][0x604] ;  /* 0x00018100000e7ab9 */ /* 0x000fe20000000800 */
[----:B------:R-:W-:Y:S02]  /*1e90*/  FMNMX R5, R53, R4, !PT ;  /* 0x0000000435057209 */ /* 0x000fe40007800000 */
[----:B------:R-:W-:Y:S02]  /*1ea0*/  FSEL R79, R79, -INF , !P3 ;  /* 0xff8000004f4f7808 */ /* 0x000fe40005800000 */
[----:B------:R-:W-:-:S02]  /*1eb0*/  FMNMX R8, R78, R9, !PT ;  /* 0x000000094e087209 */ /* 0x000fc40007800000 */
[----:B------:R-:W-:Y:S02]  /*1ec0*/  FMNMX R4, R56, R5, !PT ;  /* 0x0000000538047209 */ /* 0x000fe40007800000 */
[----:B------:R-:W-:Y:S02]  /*1ed0*/  FSEL R82, R82, -INF , !P4 ;  /* 0xff80000052527808 */ /* 0x000fe40006000000 */
[----:B------:R-:W-:Y:S02]  /*1ee0*/  FMNMX R9, R79, R8, !PT ;  /* 0x000000084f097209 */ /* 0x000fe40007800000 */
[----:B------:R-:W-:Y:S02]  /*1ef0*/  IADD3 R2, R3, 0x79, RZ ;  /* 0x0000007903027810 */ /* 0x000fe40007ffe0ff */
[----:B------:R-:W-:Y:S02]  /*1f00*/  FMNMX R5, R57, R4, !PT ;  /* 0x0000000439057209 */ /* 0x000fe40007800000 */
[----:B------:R-:W-:-:S02]  /*1f10*/  FSEL R83, R83, -INF , !P6 ;  /* 0xff80000053537808 */ /* 0x000fc40007000000 */
[----:B------:R-:W-:Y:S02]  /*1f20*/  FMNMX R8, R82, R9, !PT ;  /* 0x0000000952087209 */ /* 0x000fe40007800000 */
[----:B------:R-:W-:Y:S02]  /*1f30*/  FSEL R73, R73, -INF , !P5 ;  /* 0xff80000049497808 */ /* 0x000fe40006800000 */
[----:B--2---:R-:W-:Y:S02]  /*1f40*/  ISETP.GE.AND P5, PT, R2, R7, PT ;  /* 0x000000070200720c */ /* 0x004fe40003fa6270 */
[----:B------:R-:W-:Y:S02]  /*1f50*/  FMNMX R2, R60, R5, !PT ;  /* 0x000000053c027209 */ /* 0x000fe40007800000 */
[----:B------:R-:W-:Y:S02]  /*1f60*/  FSEL R86, R86, -INF , !P1 ;  /* 0xff80000056567808 */ /* 0x000fe40004800000 */
[----:B------:R-:W-:-:S02]  /*1f70*/  FMNMX R9, R83, R8, !PT ;  /* 0x0000000853097209 */ /* 0x000fc40007800000 */
[----:B------:R-:W-:Y:S02]  /*1f80*/  FMNMX R5, R61, R2, !PT ;  /* 0x000000023d057209 */ /* 0x000fe40007800000 */
[----:B------:R-:W-:Y:S02]  /*1f90*/  FSEL R87, R87, -INF , !P5 ;  /* 0xff80000057577808 */ /* 0x000fe40006800000 */
[----:B------:R-:W-:Y:S02]  /*1fa0*/  FMNMX R4, R86, R9, !PT ;  /* 0x0000000956047209 */ /* 0x000fe40007800000 */
[----:B------:R-:W-:Y:S02]  /*1fb0*/  FMNMX R2, R64, R5, !PT ;  /* 0x0000000540027209 */ /* 0x000fe40007800000 */
[----:B------:R-:W-:Y:S02]  /*1fc0*/  FMNMX R4, R87, R4, !PT ;  /* 0x0000000457047209 */ /* 0x000fe40007800000 */
[----:B------:R-:W-:-:S02]  /*1fd0*/  FMNMX R5, R65, R2, !PT ;  /* 0x0000000241057209 */ /* 0x000fc40007800000 */
[----:B------:R-:W-:Y:S01]  /*1fe0*/  FSEL R76, R76, -INF , !P2 ;  /* 0xff8000004c4c7808 */ /* 0x000fe20005000000 */
[----:B------:R-:W2:Y:S01]  /*1ff0*/  SHFL.BFLY PT, R9, R4, 0x1, 0x1f ;  /* 0x0c201f0004097f89 */ /* 0x000ea200000e0000 */
[----:B------:R-:W-:Y:S02]  /*2000*/  FMNMX R2, R68, R5, !PT ;  /* 0x0000000544027209 */ /* 0x000fe40007800000 */
[----:B------:R-:W-:Y:S02]  /*2010*/  FSEL R77, R77, -INF , !P3 ;  /* 0xff8000004d4d7808 */ /* 0x000fe40005800000 */
[----:B------:R-:W-:Y:S02]  /*2020*/  FMNMX R5, R69, R2, !PT ;  /* 0x0000000245057209 */ /* 0x000fe40007800000 */
[----:B------:R-:W-:Y:S02]  /*2030*/  FSEL R80, R80, -INF , !P4 ;  /* 0xff80000050507808 */ /* 0x000fe40006000000 */
[----:B------:R-:W-:-:S02]  /*2040*/  FMNMX R2, R72, R5, !PT ;  /* 0x0000000548027209 */ /* 0x000fc40007800000 */
[----:B------:R-:W-:Y:S02]  /*2050*/  FSEL R81, R81, -INF , !P6 ;  /* 0xff80000051517808 */ /* 0x000fe40007000000 */
[----:B------:R-:W-:Y:S02]  /*2060*/  FMNMX R5, R73, R2, !PT ;  /* 0x0000000249057209 */ /* 0x000fe40007800000 */
[----:B------:R-:W-:Y:S02]  /*2070*/  FSEL R84, R84, -INF , !P1 ;  /* 0xff80000054547808 */ /* 0x000fe40004800000 */
[----:B------:R-:W-:Y:S02]  /*2080*/  FMNMX R2, R76, R5, !PT ;  /* 0x000000054c027209 */ /* 0x000fe40007800000 */
[----:B------:R-:W-:Y:S02]  /*2090*/  FSEL R85, R85, -INF , !P5 ;  /* 0xff80000055557808 */ /* 0x000fe40006800000 */
[----:B------:R-:W-:-:S02]  /*20a0*/  FMNMX R5, R77, R2, !PT ;  /* 0x000000024d057209 */ /* 0x000fc40007800000 */
[----:B--2---:R-:W-:Y:S02]  /*20b0*/  FMNMX R8, R4, R9, !PT ;  /* 0x0000000904087209 */ /* 0x004fe40007800000 */
[----:B------:R-:W-:-:S03]  /*20c0*/  FMNMX R2, R80, R5, !PT ;  /* 0x0000000550027209 */ /* 0x000fc60007800000 */
[----:B------:R-:W2:Y:S01]  /*20d0*/  SHFL.BFLY PT, R11, R8, 0x2, 0x1f ;  /* 0x0c401f00080b7f89 */ /* 0x000ea200000e0000 */
[----:B------:R-:W-:-:S04]  /*20e0*/  FMNMX R5, R81, R2, !PT ;  /* 0x0000000251057209 */ /* 0x000fc80007800000 */
[----:B------:R-:W-:-:S04]  /*20f0*/  FMNMX R2, R84, R5, !PT ;  /* 0x0000000554027209 */ /* 0x000fc80007800000 */
[----:B------:R-:W-:-:S05]  /*2100*/  FMNMX R2, R85, R2, !PT ;  /* 0x0000000255027209 */ /* 0x000fca0007800000 */
[----:B------:R-:W3:Y:S01]  /*2110*/  SHFL.BFLY PT, R9, R2, 0x1, 0x1f ;  /* 0x0c201f0002097f89 */ /* 0x000ee200000e0000 */
[----:B--2---:R-:W-:-:S04]  /*2120*/  FMNMX R5, R8, R11, !PT ;  /* 0x0000000b08057209 */ /* 0x004fc80007800000 */
[----:B------:R-:W-:-:S04]  /*2130*/  FSETP.NEU.AND P1, PT, R5, -INF , PT ;  /* 0xff8000000500780b */ /* 0x000fc80003f2d000 */
[----:B------:R-:W-:-:S05]  /*2140*/  FSEL R4, R5, RZ, P1 ;  /* 0x000000ff05047208 */ /* 0x000fca0000800000 */
[----:B------:R-:W-:Y:S01]  /*2150*/  FMUL R8, R4, UR14 ;  /* 0x0000000e04087c20 */ /* 0x000fe20008400000 */
[----:B---3--:R-:W-:Y:S01]  /*2160*/  FMNMX R4, R2, R9, !PT ;  /* 0x0000000902047209 */ /* 0x008fe20007800000 */
[----:B------:R-:W-:Y:S02]  /*2170*/  ULDC UR14, c[0x0][0x604] ;  /* 0x00018100000e7ab9 */ /* 0x000fe40000000800 */
[--C-:B------:R-:W-:Y:S01]  /*2180*/  FFMA R26, R26, UR14, -R8.reuse ;  /* 0x0000000e1a1a7c23 */ /* 0x100fe20008000808 */
[----:B------:R-:W-:Y:S01]  /*2190*/  ULDC UR14, c[0x0][0x604] ;  /* 0x00018100000e7ab9 */ /* 0x000fe20000000800 */
[----:B------:R-:W2:Y:S01]  /*21a0*/  SHFL.BFLY PT, R11, R4, 0x2, 0x1f ;  /* 0x0c401f00040b7f89 */ /* 0x000ea200000e0000 */
[--C-:B------:R-:W-:Y:S01]  /*21b0*/  FFMA R10, R27, UR14, -R8.reuse ;  /* 0x0000000e1b0a7c23 */ /* 0x100fe20008000808 */
[----:B------:R-:W-:Y:S01]  /*21c0*/  ULDC UR14, c[0x0][0x604] ;  /* 0x00018100000e7ab9 */ /* 0x000fe20000000800 */
[----:B------:R-:W-:Y:S01]  /*21d0*/  FSETP.GEU.AND P1, PT, R26, -126, PT ;  /* 0xc2fc00001a00780b */ /* 0x000fe20003f2e000 */
        /* <DEDUP_REMOVED lines=14> */
[----:B------:R-:W-:Y:S01]  /*22c0*/  @!P1 FMUL R26, R26, 0.5 ;  /* 0x3f0000001a1a9820 */ /* 0x000fe20000400000 */
[----:B------:R-:W-:Y:S01]  /*22d0*/  @!P4 FMUL R10, R10, 0.5 ;  /* 0x3f0000000a0ac820 */ /* 0x000fe20000400000 */
[--C-:B------:R-:W-:Y:S01]  /*22e0*/  FFMA R16, R39, UR14, -R8.reuse ;  /* 0x0000000e27107c23 */ /* 0x100fe20008000808 */
[----:B------:R-:W-:Y:S01]  /*22f0*/  ULDC UR14, c[0x0][0x604] ;  /* 0x00018100000e7ab9 */ /* 0x000fe20000000800 */
[----:B------:R-:W3:Y:S01]  /*2300*/  MUFU.EX2 R9, R26 ;  /* 0x0000001a00097308 */ /* 0x000ee20000000800 */
[--C-:B------:R-:W-:Y:S01]  /*2310*/  FFMA R13, R42, UR14, -R8.reuse ;  /* 0x0000000e2a0d7c23 */ /* 0x100fe20008000808 */
[----:B--2---:R-:W-:Y:S01]  /*2320*/  FMNMX R4, R4, R11, !PT ;  /* 0x0000000b04047209 */ /* 0x004fe20007800000 */
[----:B------:R-:W-:Y:S01]  /*2330*/  @!P2 FMUL R12, R12, 0.5 ;  /* 0x3f0000000c0ca820 */ /* 0x000fe20000400000 */
[----:B------:R-:W-:Y:S01]  /*2340*/  ULDC UR14, c[0x0][0x604] ;  /* 0x00018100000e7ab9 */ /* 0x000fe20000000800 */
[----:B------:R-:W-:Y:S01]  /*2350*/  @!P3 FMUL R27, R27, 0.5 ;  /* 0x3f0000001b1bb820 */ /* 0x000fe20000400000 */
[----:B------:R-:W-:Y:S01]  /*2360*/  FSETP.NEU.AND P5, PT, R4, -INF , PT ;  /* 0xff8000000400780b */ /* 0x000fe20003fad000 */
[----:B------:R-:W-:Y:S01]  /*2370*/  @!P6 FMUL R34, R34, 0.5 ;  /* 0x3f0000002222e820 */ /* 0x000fe20000400000 */
[----:B------:R-:W2:Y:S01]  /*2380*/  MUFU.EX2 R10, R10 ;  /* 0x0000000a000a7308 */ /* 0x000ea20000000800 */
[--C-:B------:R-:W-:Y:S01]  /*2390*/  FFMA R18, R43, UR14, -R8.reuse ;  /* 0x0000000e2b127c23 */ /* 0x100fe20008000808 */
[----:B------:R-:W-:Y:S01]  /*23a0*/  FSEL R2, R4, RZ, P5 ;  /* 0x000000ff04027208 */ /* 0x000fe20002800000 */
[----:B------:R-:W-:Y:S01]  /*23b0*/  ULDC UR14, c[0x0][0x604] ;  /* 0x00018100000e7ab9 */ /* 0x000fe20000000800 */
[----:B------:R-:W-:Y:S01]  /*23c0*/  FSETP.GEU.AND P5, PT, R14, -126, PT ;  /* 0xc2fc00000e00780b */ /* 0x000fe20003fae000 */
[----:B------:R-:W-:Y:S01]  /*23d0*/  FFMA R35, R46, UR14, -R8 ;  /* 0x0000000e2e237c23 */ /* 0x000fe20008000808 */
[----:B------:R-:W-:-:S02]  /*23e0*/  ULDC UR14, c[0x0][0x604] ;  /* 0x00018100000e7ab9 */ /* 0x000fc40000000800 */
[----:B------:R-:W4:Y:S01]  /*23f0*/  MUFU.EX2 R11, R34 ;  /* 0x00000022000b7308 */ /* 0x000f220000000800 */
[--C-:B------:R-:W-:Y:S01]  /*2400*/  FFMA R20, R47, UR14, -R8.reuse ;  /* 0x0000000e2f147c23 */ /* 0x100fe20008000808 */
[----:B------:R-:W-:Y:S01]  /*2410*/  ULDC UR14, c[0x0][0x604] ;  /* 0x00018100000e7ab9 */ /* 0x000fe20000000800 */
[----:B---3--:R-:W-:Y:S01]  /*2420*/  @!P1 FMUL R9, R9, R9 ;  /* 0x0000000909099220 */ /* 0x008fe20000400000 */
[--C-:B------:R-:W-:Y:S01]  /*2430*/  FFMA R15, R50, UR14, -R8.reuse ;  /* 0x0000000e320f7c23 */ /* 0x100fe20008000808 */
[----:B------:R-:W-:Y:S01]  /*2440*/  ULDC UR14, c[0x0][0x604] ;  /* 0x00018100000e7ab9 */ /* 0x000fe20000000800 */
[----:B------:R-:W-:Y:S01]  /*2450*/  FSETP.GEU.AND P1, PT, R31, -126, PT ;  /* 0xc2fc00001f00780b */ /* 0x000fe20003f2e000 */
[----:B------:R-:W-:Y:S01]  /*2460*/  FFMA R22, R51, UR14, -R8 ;  /* 0x0000000e33167c23 */ /* 0x000fe20008000808 */
[----:B------:R-:W3:Y:S01]  /*2470*/  MUFU.EX2 R12, R12 ;  /* 0x0000000c000c7308 */ /* 0x000ee20000000800 */
[----:B------:R-:W-:Y:S01]  /*2480*/  @!P5 FMUL R14, R14, 0.5 ;  /* 0x3f0000000e0ed820 */ /* 0x000fe20000400000 */
[----:B--2---:R-:W-:Y:S01]  /*2490*/  @!P4 FMUL R10, R10, R10 ;  /* 0x0000000a0a0ac220 */ /* 0x004fe20000400000 */
[----:B------:R-:W-:Y:S01]  /*24a0*/  FSETP.GEU.AND P4, PT, R16, -126, PT ;  /* 0xc2fc00001000780b */ /* 0x000fe20003f8e000 */
[----:B------:R-:W-:-:S02]  /*24b0*/  ULDC UR14, c[0x0][0x604] ;  /* 0x00018100000e7ab9 */ /* 0x000fc40000000800 */
[--C-:B------:R-:W-:Y:S01]  /*24c0*/  FFMA R24, R54, UR14, -R8.reuse ;  /* 0x0000000e36187c23 */ /* 0x100fe20008000808 */
[----:B------:R-:W-:Y:S01]  /*24d0*/  ULDC UR14, c[0x0][0x604] ;  /* 0x00018100000e7ab9 */ /* 0x000fe20000000800 */
[----:B------:R-:W2:Y:S01]  /*24e0*/  MUFU.EX2 R14, R14 ;  /* 0x0000000e000e7308 */ /* 0x000ea20000000800 */
[----:B----4-:R-:W-:Y:S01]  /*24f0*/  @!P6 FMUL R11, R11, R11 ;  /* 0x0000000b0b0be220 */ /* 0x010fe20000400000 */
[----:B------:R-:W-:Y:S01]  /*2500*/  FSETP.GEU.AND P6, PT, R35, -126, PT ;  /* 0xc2fc00002300780b */ /* 0x000fe20003fce000 */
[--C-:B------:R-:W-:Y:S01]  /*2510*/  FFMA R55, R55, UR14, -R8.reuse ;  /* 0x0000000e37377c23 */ /* 0x100fe20008000808 */
[----:B------:R-:W-:Y:S01]  /*2520*/  ULDC UR14, c[0x0][0x604] ;  /* 0x00018100000e7ab9 */ /* 0x000fe20000000800 */
[----:B------:R-:W-:Y:S01]  /*2530*/  @!P1 FMUL R31, R31, 0.5 ;  /* 0x3f0000001f1f9820 */ /* 0x000fe20000400000 */
[--C-:B------:R-:W-:Y:S01]  /*2540*/  FFMA R58, R58, UR14, -R8.reuse ;  /* 0x0000000e3a3a7c23 */ /* 0x100fe20008000808 */
[----:B------:R-:W-:Y:S01]  /*2550*/  ULDC UR14, c[0x0][0x604] ;  /* 0x00018100000e7ab9 */ /* 0x000fe20000000800 */
[----:B------:R-:W-:Y:S01]  /*2560*/  @!P4 FMUL R16, R16, 0.5 ;  /* 0x3f0000001010c820 */ /* 0x000fe20000400000 */
[----:B---3--:R-:W-:Y:S01]  /*2570*/  @!P2 FMUL R12, R12, R12 ;  /* 0x0000000c0c0ca220 */ /* 0x008fe20000400000 */
[----:B------:R-:W-:Y:S01]  /*2580*/  FSETP.GEU.AND P2, PT, R18, -126, PT ;  /* 0xc2fc00001200780b */ /* 0x000fe20003f4e000 */
[----:B------:R-:W3:Y:S01]  /*2590*/  MUFU.EX2 R27, R27 ;  /* 0x0000001b001b7308 */ /* 0x000ee20000000800 */
[----:B------:R-:W-:Y:S01]  /*25a0*/  FFMA R59, R59, UR14, -R8 ;  /* 0x0000000e3b3b7c23 */ /* 0x000fe20008000808 */
[----:B------:R-:W-:-:S02]  /*25b0*/  ULDC UR14, c[0x0][0x604] ;  /* 0x00018100000e7ab9 */ /* 0x000fc40000000800 */
[----:B------:R-:W-:Y:S01]  /*25c0*/  @!P6 FMUL R35, R35, 0.5 ;  /* 0x3f0000002323e820 */ /* 0x000fe20000400000 */
[--C-:B------:R-:W-:Y:S01]  /*25d0*/  FFMA R62, R62, UR14, -R8.reuse ;  /* 0x0000000e3e3e7c23 */ /* 0x100fe20008000808 */
[----:B--2---:R-:W-:Y:S01]  /*25e0*/  @!P5 FMUL R14, R14, R14 ;  /* 0x0000000e0e0ed220 */ /* 0x004fe20000400000 */
[----:B------:R-:W-:Y:S01]  /*25f0*/  FSETP.GEU.AND P5, PT, R20, -126, PT ;  /* 0xc2fc00001400780b */ /* 0x000fe20003fae000 */
[----:B------:R-:W2:Y:S01]  /*2600*/  MUFU.EX2 R16, R16 ;  /* 0x0000001000107308 */ /* 0x000ea20000000800 */
[----:B------:R-:W-:Y:S02]  /*2610*/  ULDC UR14, c[0x0][0x604] ;  /* 0x00018100000e7ab9 */ /* 0x000fe40000000800 */
[--C-:B------:R-:W-:Y:S01]  /*2620*/  FFMA R63, R63, UR14, -R8.reuse ;  /* 0x0000000e3f3f7c23 */ /* 0x100fe20008000808 */
[----:B------:R-:W-:Y:S01]  /*2630*/  @!P2 FMUL R18, R18, 0.5 ;  /* 0x3f0000001212a820 */ /* 0x000fe20000400000 */
[----:B------:R-:W-:Y:S02]  /*2640*/  ULDC UR14, c[0x0][0x604] ;  /* 0x00018100000e7ab9 */ /* 0x000fe40000000800 */
[--C-:B------:R-:W-:Y:S01]  /*2650*/  FFMA R66, R66, UR14, -R8.reuse ;  /* 0x0000000e42427c23 */ /* 0x100fe20008000808 */
[----:B------:R-:W4:Y:S01]  /*2660*/  MUFU.EX2 R35, R35 ;  /* 0x0000002300237308 */ /* 0x000f220000000800 */
[----:B---3--:R-:W-:Y:S01]  /*2670*/  @!P3 FMUL R27, R27, R27 ;  /* 0x0000001b1b1bb220 */ /* 0x008fe20000400000 */
[----:B------:R-:W-:Y:S01]  /*2680*/  FSETP.GEU.AND P3, PT, R13, -126, PT ;  /* 0xc2fc00000d00780b */ /* 0x000fe20003f6e000 */
[----:B------:R-:W-:Y:S01]  /*2690*/  ULDC UR14, c[0x0][0x604] ;  /* 0x00018100000e7ab9 */ /* 0x000fe20000000800 */
[----:B------:R-:W-:Y:S01]  /*26a0*/  @!P5 FMUL R20, R20, 0.5 ;  /* 0x3f0000001414d820 */ /* 0x000fe20000400000 */
[----:B------:R-:W-:Y:S01]  /*26b0*/  FFMA R67, R67, UR14, -R8 ;  /* 0x0000000e43437c23 */ /* 0x000fe20008000808 */
[----:B------:R-:W-:-:S02]  /*26c0*/  ULDC UR14, c[0x0][0x604] ;  /* 0x00018100000e7ab9 */ /* 0x000fc40000000800 */
[----:B------:R-:W3:Y:S01]  /*26d0*/  MUFU.EX2 R18, R18 ;  /* 0x0000001200127308 */ /* 0x000ee20000000800 */
[----:B--2---:R-:W-:Y:S01]  /*26e0*/  @!P4 FMUL R16, R16, R16 ;  /* 0x000000101010c220 */ /* 0x004fe20000400000 */
[----:B------:R-:W-:Y:S01]  /*26f0*/  FSETP.GEU.AND P4, PT, R22, -126, PT ;  /* 0xc2fc00001600780b */ /* 0x000fe20003f8e000 */
[--C-:B------:R-:W-:Y:S01]  /*2700*/  FFMA R70, R70, UR14, -R8.reuse ;  /* 0x0000000e46467c23 */ /* 0x100fe20008000808 */
[----:B------:R-:W-:Y:S02]  /*2710*/  ULDC UR14, c[0x0][0x604] ;  /* 0x00018100000e7ab9 */ /* 0x000fe40000000800 */
[----:B------:R-:W-:Y:S01]  /*2720*/  FFMA R71, R71, UR14, -R8 ;  /* 0x0000000e47477c23 */ /* 0x000fe20008000808 */
[----:B------:R-:W-:Y:S01]  /*2730*/  @!P3 FMUL R13, R13, 0.5 ;  /* 0x3f0000000d0db820 */ /* 0x000fe20000400000 */
[----:B------:R-:W2:Y:S01]  /*2740*/  MUFU.EX2 R20, R20 ;  /* 0x0000001400147308 */ /* 0x000ea20000000800 */
[----:B----4-:R-:W-:Y:S01]  /*2750*/  @!P6 FMUL R35, R35, R35 ;  /* 0x000000232323e220 */ /* 0x010fe20000400000 */
[----:B------:R-:W-:Y:S01]  /*2760*/  FSETP.GEU.AND P6, PT, R58, -126, PT ;  /* 0xc2fc00003a00780b */ /* 0x000fe20003fce000 */
[----:B------:R-:W-:-:S02]  /*2770*/  ULDC UR14, c[0x0][0x604] ;  /* 0x00018100000e7ab9 */ /* 0x000fc40000000800 */
[--C-:B------:R-:W-:Y:S01]  /*2780*/  FFMA R74, R74, UR14, -R8.reuse ;  /* 0x0000000e4a4a7c23 */ /* 0x100fe20008000808 */
[----:B------:R-:W-:Y:S01]  /*2790*/  ULDC UR14, c[0x0][0x604] ;  /* 0x00018100000e7ab9 */ /* 0x000fe20000000800 */
[----:B------:R-:W-:Y:S01]  /*27a0*/  @!P4 FMUL R22, R22, 0.5 ;  /* 0x3f0000001616c820 */ /* 0x000fe20000400000 */
[----:B------:R-:W4:Y:S01]  /*27b0*/  MUFU.EX2 R31, R31 ;  /* 0x0000001f001f7308 */ /* 0x000f220000000800 */
[----:B---3--:R-:W-:Y:S01]  /*27c0*/  @!P2 FMUL R18, R18, R18 ;  /* 0x000000121212a220 */ /* 0x008fe20000400000 */
[----:B------:R-:W-:Y:S01]  /*27d0*/  FSETP.GEU.AND P2, PT, R55, -126, PT ;  /* 0xc2fc00003700780b */ /* 0x000fe20003f4e000 */
[--C-:B------:R-:W-:Y:S01]  /*27e0*/  FFMA R75, R75, UR14, -R8.reuse ;  /* 0x0000000e4b4b7c23 */ /* 0x100fe20008000808 */
[----:B------:R-:W-:Y:S02]  /*27f0*/  ULDC UR14, c[0x0][0x604] ;  /* 0x00018100000e7ab9 */ /* 0x000fe40000000800 */
[----:B------:R-:W-:Y:S01]  /*2800*/  FFMA R78, R78, UR14, -R8 ;  /* 0x0000000e4e4e7c23 */ /* 0x000fe20008000808 */
[----:B------:R-:W-:Y:S01]  /*2810*/  @!P6 FMUL R58, R58, 0.5 ;  /* 0x3f0000003a3ae820 */ /* 0x000fe20000400000 */
[----:B------:R-:W3:Y:S01]  /*2820*/  MUFU.EX2 R22, R22 ;  /* 0x0000001600167308 */ /* 0x000ee20000000800 */
[----:B--2---:R-:W-:Y:S01]  /*2830*/  @!P5 FMUL R20, R20, R20 ;  /* 0x000000141414d220 */ /* 0x004fe20000400000 */
[----:B------:R-:W-:Y:S01]  /*2840*/  FSETP.GEU.AND P5, PT, R59, -126, PT ;  /* 0xc2fc00003b00780b */ /* 0x000fe20003fae000 */
[----:B------:R-:W-:-:S02]  /*2850*/  ULDC UR14, c[0x0][0x604] ;  /* 0x00018100000e7ab9 */ /* 0x000fc40000000800 */
[--C-:B------:R-:W-:Y:S01]  /*2860*/  FFMA R79, R79, UR14, -R8.reuse ;  /* 0x0000000e4f4f7c23 */ /* 0x100fe20008000808 */
[----:B------:R-:W-:Y:S01]  /*2870*/  ULDC UR14, c[0x0][0x604] ;  /* 0x00018100000e7ab9 */ /* 0x000fe20000000800 */
[----:B------:R-:W-:Y:S01]  /*2880*/  @!P2 FMUL R55, R55, 0.5 ;  /* 0x3f0000003737a820 */ /* 0x000fe20000400000 */
[----:B------:R-:W2:Y:S01]  /*2890*/  MUFU.EX2 R58, R58 ;  /* 0x0000003a003a7308 */ /* 0x000ea20000000800 */
[----:B----4-:R-:W-:Y:S01]  /*28a0*/  @!P1 FMUL R31, R31, R31 ;  /* 0x0000001f1f1f9220 */ /* 0x010fe20000400000 */
[----:B------:R-:W-:Y:S01]  /*28b0*/  FSETP.GEU.AND P1, PT, R15, -126, PT ;  /* 0xc2fc00000f00780b */ /* 0x000fe20003f2e000 */
[--C-:B------:R-:W-:Y:S01]  /*28c0*/  FFMA R82, R82, UR14, -R8.reuse ;  /* 0x0000000e52527c23 */ /* 0x100fe20008000808 */
[----:B------:R-:W-:Y:S02]  /*28d0*/  ULDC UR14, c[0x0][0x604] ;  /* 0x00018100000e7ab9 */ /* 0x000fe40000000800 */
[----:B------:R-:W-:Y:S01]  /*28e0*/  FFMA R17, R83, UR14, -R8 ;  /* 0x0000000e53117c23 */ /* 0x000fe20008000808 */
[----:B------:R-:W-:Y:S01]  /*28f0*/  @!P5 FMUL R59, R59, 0.5 ;  /* 0x3f0000003b3bd820 */ /* 0x000fe20000400000 */
[----:B------:R-:W4:Y:S01]  /*2900*/  MUFU.EX2 R13, R13 ;  /* 0x0000000d000d7308 */ /* 0x000f220000000800 */
[----:B---3--:R-:W-:Y:S01]  /*2910*/  @!P4 FMUL R22, R22, R22 ;  /* 0x000000161616c220 */ /* 0x008fe20000400000 */
[----:B------:R-:W-:Y:S01]  /*2920*/  FSETP.GEU.AND P4, PT, R63, -126, PT ;  /* 0xc2fc00003f00780b */ /* 0x000fe20003f8e000 */
[----:B------:R-:W-:-:S04]  /*2930*/  ULDC UR14, c[0x0][0x604] ;  /* 0x00018100000e7ab9 */ /* 0x000fc80000000800 */
[----:B------:R-:W-:Y:S01]  /*2940*/  @!P1 FMUL R15, R15, 0.5 ;  /* 0x3f0000000f0f9820 */ /* 0x000fe20000400000 */
[----:B------:R3:W5:Y:S01]  /*2950*/  MUFU.EX2 R39, R55 ;  /* 0x0000003700277308 */ /* 0x0007620000000800 */
[----:B--2---:R-:W-:Y:S01]  /*2960*/  @!P6 FMUL R58, R58, R58 ;  /* 0x0000003a3a3ae220 */ /* 0x004fe20000400000 */
[----:B------:R-:W-:-:S05]  /*2970*/  FSETP.GEU.AND P6, PT, R70, -126, PT ;  /* 0xc2fc00004600780b */ /* 0x000fca0003fce000 */
[----:B------:R-:W-:Y:S01]  /*2980*/  @!P4 FMUL R63, R63, 0.5 ;  /* 0x3f0000003f3fc820 */ /* 0x000fe20000400000 */
[----:B------:R-:W2:Y:S01]  /*2990*/  MUFU.EX2 R43, R59 ;  /* 0x0000003b002b7308 */ /* 0x000ea20000000800 */
[----:B----4-:R-:W-:Y:S01]  /*29a0*/  @!P3 FMUL R13, R13, R13 ;  /* 0x0000000d0d0db220 */ /* 0x010fe20000400000 */
[----:B------:R-:W-:Y:S01]  /*29b0*/  FSETP.GEU.AND P3, PT, R24, -126, PT ;  /* 0xc2fc00001800780b */ /* 0x000fe20003f6e000 */
[--C-:B---3--:R-:W-:Y:S01]  /*29c0*/  FFMA R55, R86, UR14, -R8.reuse ;  /* 0x0000000e56377c23 */ /* 0x108fe20008000808 */
[----:B------:R-:W-:Y:S02]  /*29d0*/  ULDC UR14, c[0x0][0x604] ;  /* 0x00018100000e7ab9 */ /* 0x000fe40000000800 */
[----:B------:R-:W-:Y:S01]  /*29e0*/  FFMA R8, R87, UR14, -R8 ;  /* 0x0000000e57087c23 */ /* 0x000fe20008000808 */
[----:B------:R-:W-:Y:S01]  /*29f0*/  @!P6 FMUL R70, R70, 0.5 ;  /* 0x3f0000004646e820 */ /* 0x000fe20000400000 */
[----:B------:R-:W3:Y:S01]  /*2a00*/  MUFU.EX2 R15, R15 ;  /* 0x0000000f000f7308 */ /* 0x000ee20000000800 */
[----:B-----5:R-:W-:Y:S01]  /*2a10*/  @!P2 FMUL R39, R39, R39 ;  /* 0x000000272727a220 */ /* 0x020fe20000400000 */
[----:B------:R-:W-:Y:S01]  /*2a20*/  FSETP.GEU.AND P2, PT, R67, -126, PT ;  /* 0xc2fc00004300780b */ /* 0x000fe20003f4e000 */
[----:B------:R-:W-:-:S02]  /*2a30*/  ULDC UR14, c[0x0][0x604] ;  /* 0x00018100000e7ab9 */ /* 0x000fc40000000800 */
[----:B------:R-:W-:Y:S01]  /*2a40*/  FMUL R2, R2, UR14 ;  /* 0x0000000e02027c20 */ /* 0x000fe20008400000 */
[----:B------:R-:W-:Y:S01]  /*2a50*/  ULDC UR14, c[0x0][0x604] ;  /* 0x00018100000e7ab9 */ /* 0x000fe20000000800 */
[----:B------:R-:W-:Y:S01]  /*2a60*/  @!P3 FMUL R24, R24, 0.5 ;  /* 0x3f0000001818b820 */ /* 0x000fe20000400000 */
[----:B------:R-:W4:Y:S01]  /*2a70*/  MUFU.EX2 R47, R63 ;  /* 0x0000003f002f7308 */ /* 0x000f220000000800 */
[----:B--2---:R-:W-:Y:S01]  /*2a80*/  @!P5 FMUL R43, R43, R43 ;  /* 0x0000002b2b2bd220 */ /* 0x004fe20000400000 */
[----:B------:R-:W-:Y:S01]  /*2a90*/  FSETP.GEU.AND P5, PT, R71, -126, PT ;  /* 0xc2fc00004700780b */ /* 0x000fe20003fae000 */
[--C-:B------:R-:W-:Y:S01]  /*2aa0*/  FFMA R0, R0, UR14, -R2.reuse ;  /* 0x0000000e00007c23 */ /* 0x100fe20008000802 */
[----:B------:R-:W-:Y:S02]  /*2ab0*/  ULDC UR14, c[0x0][0x604] ;  /* 0x00018100000e7ab9 */ /* 0x000fe40000000800 */
[----:B------:R-:W-:Y:S01]  /*2ac0*/  FFMA R25, R25, UR14, -R2 ;  /* 0x0000000e19197c23 */ /* 0x000fe20008000802 */
[----:B------:R-:W-:Y:S01]  /*2ad0*/  @!P2 FMUL R67, R67, 0.5 ;  /* 0x3f0000004343a820 */ /* 0x000fe20000400000 */
[----:B------:R-:W2:Y:S01]  /*2ae0*/  MUFU.EX2 R70, R70 ;  /* 0x0000004600467308 */ /* 0x000ea20000000800 */
[----:B---3--:R-:W-:Y:S01]  /*2af0*/  @!P1 FMUL R15, R15, R15 ;  /* 0x0000000f0f0f9220 */ /* 0x008fe20000400000 */
[----:B------:R-:W-:Y:S01]  /*2b00*/  FSETP.GEU.AND P1, PT, R62, -126, PT ;  /* 0xc2fc00003e00780b */ /* 0x000fe20003f2e000 */
[----:B------:R-:W-:-:S02]  /*2b10*/  ULDC UR14, c[0x0][0x604] ;  /* 0x00018100000e7ab9 */ /* 0x000fc40000000800 */
[--C-:B------:R-:W-:Y:S01]  /*2b20*/  FFMA R28, R28, UR14, -R2.reuse ;  /* 0x0000000e1c1c7c23 */ /* 0x100fe20008000802 */
[----:B------:R-:W-:Y:S01]  /*2b30*/  ULDC UR14, c[0x0][0x604] ;  /* 0x00018100000e7ab9 */ /* 0x000fe20000000800 */
[----:B------:R-:W-:Y:S01]  /*2b40*/  @!P5 FMUL R71, R71, 0.5 ;  /* 0x3f0000004747d820 */ /* 0x000fe20000400000 */
[----:B------:R-:W3:Y:S01]  /*2b50*/  MUFU.EX2 R24, R24 ;  /* 0x0000001800187308 */ /* 0x000ee20000000800 */
[----:B----4-:R-:W-:Y:S01]  /*2b60*/  @!P4 FMUL R47, R47, R47 ;  /* 0x0000002f2f2fc220 */ /* 0x010fe20000400000 */
[----:B------:R-:W-:Y:S01]  /*2b70*/  FSETP.GEU.AND P4, PT, R75, -126, PT ;  /* 0xc2fc00004b00780b */ /* 0x000fe20003f8e000 */
[--C-:B------:R-:W-:Y:S01]  /*2b80*/  FFMA R29, R29, UR14, -R2.reuse ;  /* 0x0000000e1d1d7c23 */ /* 0x100fe20008000802 */
[----:B------:R-:W-:Y:S02]  /*2b90*/  ULDC UR14, c[0x0][0x604] ;  /* 0x00018100000e7ab9 */ /* 0x000fe40000000800 */
[----:B------:R-:W-:Y:S01]  /*2ba0*/  FFMA R32, R32, UR14, -R2 ;  /* 0x0000000e20207c23 */ /* 0x000fe20008000802 */
[----:B------:R-:W-:Y:S01]  /*2bb0*/  @!P1 FMUL R62, R62, 0.5 ;  /* 0x3f0000003e3e9820 */ /* 0x000fe20000400000 */
[----:B------:R-:W4:Y:S01]  /*2bc0*/  MUFU.EX2 R51, R67 ;  /* 0x0000004300337308 */ /* 0x000f220000000800 */
[----:B--2---:R-:W-:Y:S01]  /*2bd0*/  @!P6 FMUL R70, R70, R70 ;  /* 0x000000464646e220 */ /* 0x004fe20000400000 */
[----:B------:R-:W-:Y:S01]  /*2be0*/  FSETP.GEU.AND P6, PT, R82, -126, PT ;  /* 0xc2fc00005200780b */ /* 0x000fe20003fce000 */
[----:B------:R-:W-:-:S02]  /*2bf0*/  ULDC UR14, c[0x0][0x604] ;  /* 0x00018100000e7ab9 */ /* 0x000fc40000000800 */
[--C-:B------:R-:W-:Y:S01]  /*2c00*/  FFMA R33, R33, UR14, -R2.reuse ;  /* 0x0000000e21217c23 */ /* 0x100fe20008000802 */
[----:B------:R-:W-:Y:S01]  /*2c10*/  ULDC UR14, c[0x0][0x604] ;  /* 0x00018100000e7ab9 */ /* 0x000fe20000000800 */
[----:B------:R-:W-:Y:S01]  /*2c20*/  @!P4 FMUL R75, R75, 0.5 ;  /* 0x3f0000004b4bc820 */ /* 0x000fe20000400000 */
[----:B------:R-:W2:Y:S01]  /*2c30*/  MUFU.EX2 R89, R71 ;  /* 0x0000004700597308 */ /* 0x000ea20000000800 */
[----:B---3--:R-:W-:Y:S01]  /*2c40*/  @!P3 FMUL R24, R24, R24 ;  /* 0x000000181818b220 */ /* 0x008fe20000400000 */
[----:B------:R-:W-:Y:S01]  /*2c50*/  FSETP.GEU.AND P3, PT, R66, -126, PT ;  /* 0xc2fc00004200780b */ /* 0x000fe20003f6e000 */
[--C-:B------:R-:W-:Y:S01]  /*2c60*/  FFMA R36, R36, UR14, -R2.reuse ;  /* 0x0000000e24247c23 */ /* 0x100fe20008000802 */
[----:B------:R-:W-:Y:S02]  /*2c70*/  ULDC UR14, c[0x0][0x604] ;  /* 0x00018100000e7ab9 */ /* 0x000fe40000000800 */
[----:B------:R-:W-:Y:S01]  /*2c80*/  FFMA R37, R37, UR14, -R2 ;  /* 0x0000000e25257c23 */ /* 0x000fe20008000802 */
[----:B------:R-:W-:Y:S01]  /*2c90*/  @!P6 FMUL R82, R82, 0.5 ;  /* 0x3f0000005252e820 */ /* 0x000fe20000400000 */
[----:B------:R-:W3:Y:S01]  /*2ca0*/  MUFU.EX2 R91, R75 ;  /* 0x0000004b005b7308 */ /* 0x000ee20000000800 */
[----:B----4-:R-:W-:Y:S01]  /*2cb0*/  @!P2 FMUL R51, R51, R51 ;  /* 0x000000333333a220 */ /* 0x010fe20000400000 */
[----:B------:R-:W-:Y:S01]  /*2cc0*/  FSETP.GEU.AND P2, PT, R79, -126, PT ;  /* 0xc2fc00004f00780b */ /* 0x000fe20003f4e000 */
[----:B------:R-:W-:-:S02]  /*2cd0*/  ULDC UR14, c[0x0][0x604] ;  /* 0x00018100000e7ab9 */ /* 0x000fc40000000800 */
[--C-:B------:R-:W-:Y:S01]  /*2ce0*/  FFMA R40, R40, UR14, -R2.reuse ;  /* 0x0000000e28287c23 */ /* 0x100fe20008000802 */
        /* <DEDUP_REMOVED lines=33> */
[----:B------:R-:W-:Y:S01]  /*2f00*/  FFMA R53, R53, UR14, -R2 ;  /* 0x0000000e35357c23 */ /* 0x000fe20008000802 */
[----:B------:R-:W-:Y:S01]  /*2f10*/  ULDC UR14, c[0x0][0x604] ;  /* 0x00018100000e7ab9 */ /* 0x000fe20000000800 */
[----:B------:R-:W-:Y:S01]  /*2f20*/  FADD R50, R15, R82 ;  /* 0x000000520f327221 */ /* 0x000fe20000000000 */
[----:B------:R-:W-:Y:S01]  /*2f30*/  FFMA R56, R56, UR14, -R2 ;  /* 0x0000000e38387c23 */ /* 0x000fe20008000802 */
[----:B------:R-:W-:Y:S01]  /*2f40*/  @!P6 FMUL R28, R28, 0.5 ;  /* 0x3f0000001c1ce820 */ /* 0x000fe20000400000 */
[----:B------:R-:W3:Y:S01]  /*2f50*/  MUFU.EX2 R8, R8 ;  /* 0x0000000800087308 */ /* 0x000ee20000000800 */
[----:B----4-:R-:W-:Y:S01]  /*2f60*/  @!P2 FMUL R83, R83, R83 ;  /* 0x000000535353a220 */ /* 0x010fe20000400000 */
[----:B------:R-:W-:Y:S01]  /*2f70*/  FSETP.GEU.AND P2, PT, R25, -126, PT ;  /* 0xc2fc00001900780b */ /* 0x000fe20003f4e000 */
[----:B------:R-:W-:-:S04]  /*2f80*/  ULDC UR14, c[0x0][0x604] ;  /* 0x00018100000e7ab9 */ /* 0x000fc80000000800 */
[----:B------:R-:W-:Y:S01]  /*2f90*/  @!P3 FMUL R78, R78, 0.5 ;  /* 0x3f0000004e4eb820 */ /* 0x000fe20000400000 */
[----:B------:R-:W4:Y:S01]  /*2fa0*/  MUFU.EX2 R74, R74 ;  /* 0x0000004a004a7308 */ /* 0x000f220000000800 */
[----:B--2---:R-:W-:Y:S01]  /*2fb0*/  @!P5 FMUL R87, R87, R87 ;  /* 0x000000575757d220 */ /* 0x004fe20000400000 */
[----:B------:R-:W-:-:S05]  /*2fc0*/  FSETP.GEU.AND P5, PT, R29, -126, PT ;  /* 0xc2fc00001d00780b */ /* 0x000fca0003fae000 */
[----:B------:R-:W-:Y:S01]  /*2fd0*/  @!P2 FMUL R25, R25, 0.5 ;  /* 0x3f0000001919a820 */ /* 0x000fe20000400000 */
[----:B------:R-:W2:Y:S01]  /*2fe0*/  MUFU.EX2 R28, R28 ;  /* 0x0000001c001c7308 */ /* 0x000ea20000000800 */
[----:B---3--:R-:W-:Y:S01]  /*2ff0*/  @!P4 FMUL R8, R8, R8 ;  /* 0x000000080808c220 */ /* 0x008fe20000400000 */
[----:B------:R-:W-:-:S05]  /*3000*/  FSETP.GEU.AND P4, PT, R33, -126, PT ;  /* 0xc2fc00002100780b */ /* 0x000fca0003f8e000 */
[----:B------:R-:W-:Y:S01]  /*3010*/  @!P5 FMUL R29, R29, 0.5 ;  /* 0x3f0000001d1dd820 */ /* 0x000fe20000400000 */
[----:B------:R-:W3:Y:S01]  /*3020*/  MUFU.EX2 R26, R25 ;  /* 0x00000019001a7308 */ /* 0x000ee20000000800 */
[----:B----4-:R-:W-:Y:S01]  /*3030*/  @!P1 FMUL R74, R74, R74 ;  /* 0x0000004a4a4a9220 */ /* 0x010fe20000400000 */
[----:B------:R-:W-:-:S05]  /*3040*/  FSETP.GEU.AND P1, PT, R55, -126, PT ;  /* 0xc2fc00003700780b */ /* 0x000fca0003f2e000 */
        /* <DEDUP_REMOVED lines=9> */
[----:B------:R3:W5:Y:S01]  /*30e0*/  MUFU.EX2 R21, R33 ;  /* 0x0000002100157308 */ /* 0x0007620000000800 */
[----:B----4-:R-:W-:Y:S01]  /*30f0*/  @!P3 FMUL R78, R78, R78 ;  /* 0x0000004e4e4eb220 */ /* 0x010fe20000400000 */
[----:B------:R-:W-:-:S03]  /*3100*/  FSETP.GEU.AND P3, PT, R0, -126, PT ;  /* 0xc2fc00000000780b */ /* 0x000fc60003f6e000 */
[----:B------:R-:W-:Y:S01]  /*3110*/  FADD R54, R35, R78 ;  /* 0x0000004e23367221 */ /* 0x000fe20000000000 */
[----:B------:R-:W-:Y:S01]  /*3120*/  F2FP.F16.F32.PACK_AB R35, R20, R35 ;  /* 0x000000231423723e */ /* 0x000fe200000000ff */
[----:B------:R-:W-:Y:S01]  /*3130*/  @!P2 FMUL R37, R37, 0.5 ;  /* 0x3f0000002525a820 */ /* 0x000fe20000400000 */
[----:B------:R-:W4:Y:S01]  /*3140*/  MUFU.EX2 R55, R55 ;  /* 0x0000003700377308 */ /* 0x000f220000000800 */
[----:B--2---:R-:W-:Y:S01]  /*3150*/  @!P5 FMUL R19, R19, R19 ;  /* 0x000000131313d220 */ /* 0x004fe20000400000 */
[----:B------:R-:W-:Y:S01]  /*3160*/  FSETP.GEU.AND P5, PT, R41, -126, PT ;  /* 0xc2fc00002900780b */ /* 0x000fe20003fae000 */
[----:B---3--:R-:W-:-:S04]  /*3170*/  FADD R33, R18, R91 ;  /* 0x0000005b12217221 */ /* 0x008fc80000000000 */
[----:B------:R-:W-:Y:S01]  /*3180*/  @!P3 FMUL R0, R0, 0.5 ;  /* 0x3f0000000000b820 */ /* 0x000fe20000400000 */
[----:B------:R-:W2:Y:S01]  /*3190*/  MUFU.EX2 R23, R37 ;  /* 0x0000002500177308 */ /* 0x000ea20000000800 */
[----:B-----5:R-:W-:Y:S01]  /*31a0*/  @!P4 FMUL R21, R21, R21 ;  /* 0x000000151515c220 */ /* 0x020fe20000400000 */
[----:B------:R-:W-:-:S05]  /*31b0*/  FSETP.GEU.AND P4, PT, R45, -126, PT ;  /* 0xc2fc00002d00780b */ /* 0x000fca0003f8e000 */
[----:B------:R-:W-:Y:S01]  /*31c0*/  @!P5 FMUL R41, R41, 0.5 ;  /* 0x3f0000002929d820 */ /* 0x000fe20000400000 */
[----:B------:R3:W5:Y:S01]  /*31d0*/  MUFU.EX2 R17, R0 ;  /* 0x0000000000117308 */ /* 0x0007620000000800 */
[----:B----4-:R-:W-:Y:S01]  /*31e0*/  @!P1 FMUL R55, R55, R55 ;  /* 0x0000003737379220 */ /* 0x010fe20000400000 */
[----:B------:R-:W-:-:S05]  /*31f0*/  FSETP.GEU.AND P1, PT, R32, -126, PT ;  /* 0xc2fc00002000780b */ /* 0x000fca0003f2e000 */
[----:B------:R-:W-:Y:S01]  /*3200*/  @!P4 FMUL R45, R45, 0.5 ;  /* 0x3f0000002d2dc820 */ /* 0x000fe20000400000 */
[----:B------:R-:W4:Y:S01]  /*3210*/  MUFU.EX2 R40, R40 ;  /* 0x0000002800287308 */ /* 0x000f220000000800 */
[----:B--2---:R-:W-:Y:S01]  /*3220*/  @!P2 FMUL R23, R23, R23 ;  /* 0x000000171717a220 */ /* 0x004fe20000400000 */
[----:B------:R-:W-:Y:S01]  /*3230*/  FSETP.GEU.AND P2, PT, R49, -126, PT ;  /* 0xc2fc00003100780b */ /* 0x000fe20003f4e000 */
[--C-:B---3--:R-:W-:Y:S01]  /*3240*/  FFMA R0, R57, UR14, -R2.reuse ;  /* 0x0000000e39007c23 */ /* 0x108fe20008000802 */
[----:B------:R-:W-:Y:S02]  /*3250*/  ULDC UR14, c[0x0][0x604] ;  /* 0x00018100000e7ab9 */ /* 0x000fe40000000800 */
[----:B------:R-:W-:Y:S01]  /*3260*/  FFMA R60, R60, UR14, -R2 ;  /* 0x0000000e3c3c7c23 */ /* 0x000fe20008000802 */
[----:B------:R-:W-:Y:S01]  /*3270*/  @!P1 FMUL R32, R32, 0.5 ;  /* 0x3f00000020209820 */ /* 0x000fe20000400000 */
[----:B------:R-:W2:Y:S01]  /*3280*/  MUFU.EX2 R59, R41 ;  /* 0x00000029003b7308 */ /* 0x000ea20000000800 */
[----:B-----5:R-:W-:Y:S01]  /*3290*/  @!P3 FMUL R17, R17, R17 ;  /* 0x000000111111b220 */ /* 0x020fe20000400000 */
        /* <DEDUP_REMOVED lines=23> */
[----:B------:R-:W-:-:S03]  /*3410*/  ULDC UR14, c[0x0][0x604] ;  /* 0x00018100000e7ab9 */ /* 0x000fc60000000800 */
        /* <DEDUP_REMOVED lines=20> */
[----:B---3--:R-:W-:Y:S01]  /*3560*/  FFMA R0, R69, UR14, -R2 ;  /* 0x0000000e45007c23 */ /* 0x008fe20008000802 */
[----:B------:R-:W-:-:S03]  /*3570*/  ULDC UR14, c[0x0][0x604] ;  /* 0x00018100000e7ab9 */ /* 0x000fc60000000800 */
[----:B------:R-:W-:Y:S01]  /*3580*/  @!P6 FMUL R64, R64, 0.5 ;  /* 0x3f0000004040e820 */ /* 0x000fe20000400000 */
[----:B------:R2:W3:Y:S01]  /*3590*/  MUFU.EX2 R42, R25 ;  /* 0x00000019002a7308 */ /* 0x0004e20000000800 */
[----:B-----5:R-:W-:Y:S01]  /*35a0*/  @!P4 FMUL R61, R61, R61 ;  /* 0x0000003d3d3dc220 */ /* 0x020fe20000400000 */
[----:B------:R-:W-:-:S05]  /*35b0*/  FSETP.GEU.AND P4, PT, R72, -126, PT ;  /* 0xc2fc00004800780b */ /* 0x000fca0003f8e000 */
[----:B------:R-:W-:Y:S01]  /*35c0*/  @!P5 FMUL R29, R29, 0.5 ;  /* 0x3f0000001d1dd820 */ /* 0x000fe20000400000 */
[----:B------:R-:W5:Y:S01]  /*35d0*/  MUFU.EX2 R36, R48 ;  /* 0x0000003000247308 */ /* 0x000f620000000800 */
[--C-:B--2---:R-:W-:Y:S01]  /*35e0*/  FFMA R25, R73, UR14, -R2.reuse ;  /* 0x0000000e49197c23 */ /* 0x104fe20008000802 */
[----:B------:R-:W-:Y:S01]  /*35f0*/  ULDC UR14, c[0x0][0x604] ;  /* 0x00018100000e7ab9 */ /* 0x000fe20000000800 */
[----:B----4-:R-:W-:Y:S01]  /*3600*/  @!P1 FMUL R34, R34, R34 ;  /* 0x0000002222229220 */ /* 0x010fe20000400000 */
[--C-:B------:R-:W-:Y:S01]  /*3610*/  FFMA R80, R80, UR14, -R2.reuse ;  /* 0x0000000e50507c23 */ /* 0x100fe20008000802 */
[----:B------:R-:W-:Y:S01]  /*3620*/  ULDC UR14, c[0x0][0x604] ;  /* 0x00018100000e7ab9 */ /* 0x000fe20000000800 */
[----:B------:R-:W-:Y:S01]  /*3630*/  FSETP.GEU.AND P1, PT, R56, -126, PT ;  /* 0xc2fc00003800780b */ /* 0x000fe20003f2e000 */
[----:B------:R-:W-:Y:S01]  /*3640*/  FFMA R81, R81, UR14, -R2 ;  /* 0x0000000e51517c23 */ /* 0x000fe20008000802 */
[----:B------:R-:W2:Y:S01]  /*3650*/  MUFU.EX2 R65, R64 ;  /* 0x0000004000417308 */ /* 0x000ea20000000800 */
[----:B---3--:R-:W-:Y:S01]  /*3660*/  @!P2 FMUL R42, R42, R42 ;  /* 0x0000002a2a2aa220 */ /* 0x008fe20000400000 */
[----:B------:R-:W-:Y:S01]  /*3670*/  FSETP.GEU.AND P2, PT, R25, -126, PT ;  /* 0xc2fc00001900780b */ /* 0x000fe20003f4e000 */
[----:B------:R-:W-:Y:S01]  /*3680*/  @!P4 FMUL R72, R72, 0.5 ;  /* 0x3f0000004848c820 */ /* 0x000fe20000400000 */
[----:B------:R-:W-:-:S02]  /*3690*/  ULDC UR14, c[0x0][0x604] ;  /* 0x00018100000e7ab9 */ /* 0x000fc40000000800 */
[--C-:B------:R-:W-:Y:S01]  /*36a0*/  FFMA R76, R76, UR14, -R2.reuse ;  /* 0x0000000e4c4c7c23 */ /* 0x100fe20008000802 */
[----:B------:R-:W-:Y:S01]  /*36b0*/  ULDC UR14, c[0x0][0x604] ;  /* 0x00018100000e7ab9 */ /* 0x000fe20000000800 */
[----:B------:R3:W4:Y:S01]  /*36c0*/  MUFU.EX2 R44, R29 ;  /* 0x0000001d002c7308 */ /* 0x0007220000000800 */
[----:B-----5:R-:W-:Y:S01]  /*36d0*/  @!P3 FMUL R36, R36, R36 ;  /* 0x000000242424b220 */ /* 0x020fe20000400000 */
[----:B------:R-:W-:Y:S01]  /*36e0*/  FSETP.GEU.AND P3, PT, R60, -126, PT ;  /* 0xc2fc00003c00780b */ /* 0x000fe20003f6e000 */
[----:B------:R-:W-:Y:S01]  /*36f0*/  @!P1 FMUL R56, R56, 0.5 ;  /* 0x3f00000038389820 */ /* 0x000fe20000400000 */
[--C-:B------:R-:W-:Y:S01]  /*3700*/  FFMA R77, R77, UR14, -R2.reuse ;  /* 0x0000000e4d4d7c23 */ /* 0x100fe20008000802 */
[----:B------:R-:W-:Y:S02]  /*3710*/  ULDC UR14, c[0x0][0x604] ;  /* 0x00018100000e7ab9 */ /* 0x000fe40000000800 */
[----:B------:R-:W-:Y:S01]  /*3720*/  @!P2 FMUL R25, R25, 0.5 ;  /* 0x3f0000001919a820 */ /* 0x000fe20000400000 */
[----:B------:R-:W5:Y:S01]  /*3730*/  MUFU.EX2 R73, R72 ;  /* 0x0000004800497308 */ /* 0x000f620000000800 */
[----:B--2---:R-:W-:Y:S01]  /*3740*/  @!P6 FMUL R65, R65, R65 ;  /* 0x000000414141e220 */ /* 0x004fe20000400000 */
[----:B------:R-:W-:Y:S01]  /*3750*/  FSETP.GEU.AND P6, PT, R80, -126, PT ;  /* 0xc2fc00005000780b */ /* 0x000fe20003fce000 */
[--C-:B------:R-:W-:Y:S01]  /*3760*/  FFMA R84, R84, UR14, -R2.reuse ;  /* 0x0000000e54547c23 */ /* 0x100fe20008000802 */
[----:B------:R-:W-:Y:S01]  /*3770*/  FFMA R2, R85, UR15, -R2 ;  /* 0x0000000f55027c23 */ /* 0x000fe20008000802 */
[----:B---3--:R-:W-:-:S02]  /*3780*/  FADD R29, R13, R74 ;  /* 0x0000004a0d1d7221 */ /* 0x008fc40000000000 */
[----:B------:R-:W-:Y:S01]  /*3790*/  @!P3 FMUL R60, R60, 0.5 ;  /* 0x3f0000003c3cb820 */ /* 0x000fe20000400000 */
[----:B------:R2:W3:Y:S01]  /*37a0*/  MUFU.EX2 R48, R25 ;  /* 0x0000001900307308 */ /* 0x0004e20000000800 */
[----:B----4-:R-:W-:Y:S01]  /*37b0*/  @!P5 FMUL R44, R44, R44 ;  /* 0x0000002c2c2cd220 */ /* 0x010fe20000400000 */
[----:B------:R-:W-:-:S05]  /*37c0*/  FSETP.GEU.AND P5, PT, R81, -126, PT ;  /* 0xc2fc00005100780b */ /* 0x000fca0003fae000 */
[----:B------:R-:W-:Y:S01]  /*37d0*/  @!P6 FMUL R80, R80, 0.5 ;  /* 0x3f0000005050e820 */ /* 0x000fe20000400000 */
[----:B------:R-:W4:Y:S01]  /*37e0*/  MUFU.EX2 R56, R56 ;  /* 0x0000003800387308 */ /* 0x000f220000000800 */
[----:B-----5:R-:W-:Y:S01]  /*37f0*/  @!P4 FMUL R73, R73, R73 ;  /* 0x000000494949c220 */ /* 0x020fe20000400000 */
[----:B------:R-:W-:Y:S01]  /*3800*/  FSETP.GEU.AND P4, PT, R76, -126, PT ;  /* 0xc2fc00004c00780b */ /* 0x000fe20003f8e000 */
[----:B--2---:R-:W-:Y:S02]  /*3810*/  FADD R25, R11, R66 ;  /* 0x000000420b197221 */ /* 0x004fe40000000000 */
[----:B------:R-:W-:Y:S02]  /*3820*/  FADD R37, R40, R73 ;  /* 0x0000004928257221 */ /* 0x000fe40000000000 */
[----:B------:R-:W-:Y:S01]  /*3830*/  @!P5 FMUL R81, R81, 0.5 ;  /* 0x3f0000005151d820 */ /* 0x000fe20000400000 */
[----:B------:R2:W5:Y:S01]  /*3840*/  MUFU.EX2 R71, R60 ;  /* 0x0000003c00477308 */ /* 0x0005620000000800 */
[----:B---3--:R-:W-:Y:S01]  /*3850*/  @!P2 FMUL R48, R48, R48 ;  /* 0x000000303030a220 */ /* 0x008fe20000400000 */
[----:B------:R-:W-:Y:S01]  /*3860*/  FSETP.GEU.AND P2, PT, R77, -126, PT ;  /* 0xc2fc00004d00780b */ /* 0x000fe20003f4e000 */
[----:B------:R-:W-:Y:S01]  /*3870*/  FADD R86, R25, R50 ;  /* 0x0000003219567221 */ /* 0x000fe20000000000 */
[----:B------:R-:W-:Y:S01]  /*3880*/  FADD R25, R27, R62 ;  /* 0x0000003e1b197221 */ /* 0x000fe20000000000 */
[----:B------:R-:W-:-:S02]  /*3890*/  F2FP.F16.F32.PACK_AB R27, R12, R27 ;  /* 0x0000001b0c1b723e */ /* 0x000fc400000000ff */
[----:B------:R-:W-:Y:S01]  /*38a0*/  @!P4 FMUL R76, R76, 0.5 ;  /* 0x3f0000004c4cc820 */ /* 0x000fe20000400000 */
[----:B------:R-:W3:Y:S01]  /*38b0*/  MUFU.EX2 R79, R80 ;  /* 0x00000050004f7308 */ /* 0x000ee20000000800 */
[----:B----4-:R-:W-:Y:S01]  /*38c0*/  @!P1 FMUL R56, R56, R56 ;  /* 0x0000003838389220 */ /* 0x010fe20000400000 */
[----:B------:R-:W-:Y:S01]  /*38d0*/  FSETP.GEU.AND P1, PT, R68, -126, PT ;  /* 0xc2fc00004400780b */ /* 0x000fe20003f2e000 */
[----:B--2---:R-:W-:-:S04]  /*38e0*/  FADD R60, R22, R87 ;  /* 0x00000057163c7221 */ /* 0x004fc80000000000 */
[----:B------:R-:W-:Y:S01]  /*38f0*/  @!P2 FMUL R77, R77, 0.5 ;  /* 0x3f0000004d4da820 */ /* 0x000fe20000400000 */
[----:B------:R-:W2:Y:S01]  /*3900*/  MUFU.EX2 R52, R81 ;  /* 0x0000005100347308 */ /* 0x000ea20000000800 */
[----:B-----5:R-:W-:Y:S01]  /*3910*/  @!P3 FMUL R71, R71, R71 ;  /* 0x000000474747b220 */ /* 0x020fe20000400000 */
[----:B------:R-:W-:-:S05]  /*3920*/  FSETP.GEU.AND P3, PT, R0, -126, PT ;  /* 0xc2fc00000000780b */ /* 0x000fca0003f6e000 */
[----:B------:R-:W-:Y:S01]  /*3930*/  @!P1 FMUL R68, R68, 0.5 ;  /* 0x3f00000044449820 */ /* 0x000fe20000400000 */
[----:B------:R4:W5:Y:S01]  /*3940*/  MUFU.EX2 R75, R76 ;  /* 0x0000004c004b7308 */ /* 0x0009620000000800 */
[----:B---3--:R-:W-:Y:S01]  /*3950*/  @!P6 FMUL R79, R79, R79 ;  /* 0x0000004f4f4fe220 */ /* 0x008fe20000400000 */
[----:B------:R-:W-:-:S03]  /*3960*/  FSETP.GEU.AND P6, PT, R84, -126, PT ;  /* 0xc2fc00005400780b */ /* 0x000fc60003fce000 */
[----:B------:R-:W-:Y:S01]  /*3970*/  FADD R64, R36, R79 ;  /* 0x0000004f24407221 */ /* 0x000fe20000000000 */
[----:B------:R-:W-:Y:S01]  /*3980*/  F2FP.F16.F32.PACK_AB R36, R67, R36 ;  /* 0x000000244324723e */ /* 0x000fe200000000ff */
[----:B------:R-:W-:Y:S01]  /*3990*/  @!P3 FMUL R0, R0, 0.5 ;  /* 0x3f0000000000b820 */ /* 0x000fe20000400000 */
[----:B------:R-:W3:Y:S01]  /*39a0*/  MUFU.EX2 R50, R77 ;  /* 0x0000004d00327308 */ /* 0x000ee20000000800 */
[----:B--2---:R-:W-:Y:S01]  /*39b0*/  @!P5 FMUL R52, R52, R52 ;  /* 0x000000343434d220 */ /* 0x004fe20000400000 */
[----:B------:R-:W-:Y:S01]  /*39c0*/  FSETP.GEU.AND P5, PT, R2, -126, PT ;  /* 0xc2fc00000200780b */ /* 0x000fe20003fae000 */
[----:B----4-:R-:W-:Y:S01]  /*39d0*/  FADD R76, R25, R54 ;  /* 0x00000036194c7221 */ /* 0x010fe20000000000 */
[----:B------:R-:W-:Y:S01]  /*39e0*/  FADD R54, R24, R55 ;  /* 0x0000003718367221 */ /* 0x000fe20000000000 */
[----:B------:R-:W-:Y:S01]  /*39f0*/  FADD R25, R31, R70 ;  /* 0x000000461f197221 */ /* 0x000fe20000000000 */
[----:B------:R-:W-:Y:S01]  /*3a00*/  F2FP.F16.F32.PACK_AB R31, R16, R31 ;  /* 0x0000001f101f723e */ /* 0x000fe200000000ff */
[----:B------:R-:W-:Y:S01]  /*3a10*/  @!P6 FMUL R84, R84, 0.5 ;  /* 0x3f0000005454e820 */ /* 0x000fe20000400000 */
[----:B------:R2:W4:Y:S01]  /*3a20*/  MUFU.EX2 R69, R68 ;  /* 0x0000004400457308 */ /* 0x0005220000000800 */
[----:B------:R-:W-:Y:S01]  /*3a30*/  FADD R81, R25, R54 ;  /* 0x0000003619517221 */ /* 0x000fe20000000000 */
[----:B------:R-:W-:Y:S01]  /*3a40*/  FADD R25, R26, R61 ;  /* 0x0000003d1a197221 */ /* 0x000fe20000000000 */
[----:B-----5:R-:W-:-:S02]  /*3a50*/  @!P4 FMUL R75, R75, R75 ;  /* 0x0000004b4b4bc220 */ /* 0x020fc40000400000 */
[----:B------:R-:W-:Y:S02]  /*3a60*/  FADD R76, R76, R81 ;  /* 0x000000514c4c7221 */ /* 0x000fe40000000000 */
[----:B------:R-:W-:Y:S01]  /*3a70*/  @!P5 FMUL R2, R2, 0.5 ;  /* 0x3f0000000202d820 */ /* 0x000fe20000400000 */
[----:B------:R5:W1:Y:S01]  /*3a80*/  MUFU.EX2 R46, R0 ;  /* 0x00000000002e7308 */ /* 0x000a620000000800 */
[----:B--2---:R-:W-:Y:S01]  /*3a90*/  FADD R68, R67, R52 ;  /* 0x0000003443447221 */ /* 0x004fe20000000000 */
[----:B---3--:R-:W-:Y:S01]  /*3aa0*/  @!P2 FMUL R50, R50, R50 ;  /* 0x000000323232a220 */ /* 0x008fe20000400000 */
[----:B------:R-:W-:-:S05]  /*3ab0*/  F2FP.F16.F32.PACK_AB R52, R52, R79 ;  /* 0x0000004f3434723e */ /* 0x000fca00000000ff */
[----:B------:R-:W2:Y:S01]  /*3ac0*/  MUFU.EX2 R77, R84 ;  /* 0x00000054004d7308 */ /* 0x000ea20000000800 */
[----:B-----5:R-:W-:Y:S01]  /*3ad0*/  FADD R0, R9, R58 ;  /* 0x0000003a09007221 */ /* 0x020fe20000000000 */
[----:B----4-:R-:W-:-:S03]  /*3ae0*/  @!P1 FMUL R69, R69, R69 ;  /* 0x0000004545459220 */ /* 0x010fc60000400000 */
[----:B------:R-:W-:Y:S01]  /*3af0*/  FADD R49, R0, R29 ;  /* 0x0000001d00317221 */ /* 0x000fe20000000000 */
[----:B------:R-:W-:Y:S01]  /*3b00*/  FADD R0, R10, R43 ;  /* 0x0000002b0a007221 */ /* 0x000fe20000000000 */
[----:B------:R-:W-:Y:S01]  /*3b10*/  FADD R29, R14, R51 ;  /* 0x000000330e1d7221 */ /* 0x000fe20000000000 */
[----:B------:R-:W3:Y:S01]  /*3b20*/  MUFU.EX2 R54, R2 ;  /* 0x0000000200367308 */ /* 0x000ee20000000800 */
[----:B-1----:R-:W-:Y:S01]  /*3b30*/  @!P3 FMUL R46, R46, R46 ;  /* 0x0000002e2e2eb220 */ /* 0x002fe20000400000 */
[----:B------:R-:W-:Y:S01]  /*3b40*/  FADD R53, R0, R33 ;  /* 0x0000002100357221 */ /* 0x000fe20000000000 */
        /* <DEDUP_REMOVED lines=12> */
[----:B--2---:R-:W-:Y:S01]  /*3c10*/  @!P6 FMUL R77, R77, R77 ;  /* 0x0000004d4d4de220 */ /* 0x004fe20000400000 */
[----:B------:R-:W-:Y:S01]  /*3c20*/  FADD R41, R0, R37 ;  /* 0x0000002500297221 */ /* 0x000fe20000000000 */
[----:B---3--:R-:W-:Y:S01]  /*3c30*/  @!P5 FMUL R54, R54, R54 ;  /* 0x000000363636d220 */ /* 0x008fe20000400000 */
        /* <DEDUP_REMOVED lines=21> */
[----:B------:R-:W-:Y:S01]  /*3d90*/  MOV R25, UR7 ;  /* 0x0000000700197c02 */ /* 0x000fe20008000f00 */
[----:B------:R-:W-:Y:S01]  /*3da0*/  FADD R2, R45, R2 ;  /* 0x000000022d027221 */ /* 0x000fe20000000000 */
[----:B------:R-:W-:Y:S01]  /*3db0*/  FADD R41, R41, R0 ;  /* 0x0000000029297221 */ /* 0x000fe20000000000 */
[----:B------:R-:W-:Y:S01]  /*3dc0*/  FADD R49, R49, R76 ;  /* 0x0000004c31317221 */ /* 0x000fe20000000000 */
[----:B------:R-:W-:Y:S01]  /*3dd0*/  FADD R80, R53, R80 ;  /* 0x0000005035507221 */ /* 0x000fe20000000000 */
[----:B------:R-:W-:Y:S01]  /*3de0*/  F2FP.F16.F32.PACK_AB R39, R39, R24 ;  /* 0x000000182727723e */ /* 0x000fe200000000ff */
[----:B------:R1:W-:Y:S01]  /*3df0*/  SYNCS.ARRIVE.TRANS64.A1T0 RZ, [R25+UR11], RZ ;  /* 0x000000ff19ff79a7 */ /* 0x0003e2000810000b */
[----:B------:R-:W-:Y:S01]  /*3e00*/  F2FP.F16.F32.PACK_AB R24, R26, R17 ;  /* 0x000000111a18723e */ /* 0x000fe200000000ff */
[----:B------:R-:W-:Y:S01]  /*3e10*/  FADD R2, R41, R2 ;  /* 0x0000000229027221 */ /* 0x000fe20000000000 */
[----:B------:R-:W-:Y:S01]  /*3e20*/  F2FP.F16.F32.PACK_AB R26, R19, R28 ;  /* 0x0000001c131a723e */ /* 0x000fe200000000ff */
[----:B------:R-:W-:Y:S01]  /*3e30*/  FADD R0, R49, R80 ;  /* 0x0000005031007221 */ /* 0x000fe20000000000 */
[----:B------:R-:W-:-:S02]  /*3e40*/  F2FP.F16.F32.PACK_AB R41, R43, R58 ;  /* 0x0000003a2b29723e */ /* 0x000fc400000000ff */
[----:B------:R-:W-:Y:S02]  /*3e50*/  F2FP.F16.F32.PACK_AB R28, R21, R32 ;  /* 0x00000020151c723e */ /* 0x000fe400000000ff */
[----:B------:R-:W-:Y:S02]  /*3e60*/  F2FP.F16.F32.PACK_AB R43, R47, R62 ;  /* 0x0000003e2f2b723e */ /* 0x000fe400000000ff */
[----:B------:R-:W-:Y:S02]  /*3e70*/  F2FP.F16.F32.PACK_AB R45, R51, R66 ;  /* 0x00000042332d723e */ /* 0x000fe400000000ff */
[----:B------:R-:W-:Y:S02]  /*3e80*/  F2FP.F16.F32.PACK_AB R32, R59, R40 ;  /* 0x000000283b20723e */ /* 0x000fe400000000ff */
[----:B-1----:R-:W-:Y:S02]  /*3e90*/  F2FP.F16.F32.PACK_AB R25, R10, R9 ;  /* 0x000000090a19723e */ /* 0x002fe400000000ff */
[----:B------:R-:W-:-:S02]  /*3ea0*/  F2FP.F16.F32.PACK_AB R29, R14, R11 ;  /* 0x0000000b0e1d723e */ /* 0x000fc400000000ff */
[----:B------:R-:W-:Y:S02]  /*3eb0*/  F2FP.F16.F32.PACK_AB R33, R18, R13 ;  /* 0x0000000d1221723e */ /* 0x000fe400000000ff */
[----:B------:R-:W-:Y:S02]  /*3ec0*/  F2FP.F16.F32.PACK_AB R37, R22, R15 ;  /* 0x0000000f1625723e */ /* 0x000fe400000000ff */
[----:B------:R-:W-:Y:S02]  /*3ed0*/  F2FP.F16.F32.PACK_AB R47, R89, R70 ;  /* 0x00000046592f723e */ /* 0x000fe400000000ff */
[----:B------:R-:W-:Y:S02]  /*3ee0*/  F2FP.F16.F32.PACK_AB R49, R91, R74 ;  /* 0x0000004a5b31723e */ /* 0x000fe400000000ff */
[----:B------:R-:W-:Y:S02]  /*3ef0*/  F2FP.F16.F32.PACK_AB R51, R83, R78 ;  /* 0x0000004e5333723e */ /* 0x000fe400000000ff */
        /* <DEDUP_REMOVED lines=10> */
[----:B------:R-:W-:Y:S01]  /*3fa0*/  F2FP.F16.F32.PACK_AB R54, R54, R77 ;  /* 0x0000004d3636723e */ /* 0x000fe200000000ff */
[----:B------:R-:W-:Y:S06]  /*3fb0*/  @!P0 BRA `(.L_x_19) ;  /* 0x0000000000048947 */ /* 0x000fec0003800000 */
[----:B------:R-:W-:Y:S01]  /*3fc0*/  BPT.TRAP 0x1 ;  /* 0x000000040000795c */ /* 0x000fe20000300000 */
.L_x_19:
[----:B------:R-:W1:Y:S01]  /*3fd0*/  SYNCS.PHASECHK.TRANS64.TRYWAIT P1, [UR37+0x30008], R6 ;  /* 0x03000806ff0075a7 */ /* 0x000e620008020165 */
[----:B------:R-:W-:Y:S01]  /*3fe0*/  ULOP3.LUT UR7, UR10, 0x4000000, URZ, 0xfc, !UPT ;  /* 0x040000000a077892 */ /* 0x000fe2000f8efc3f */
[----:B-1----:R-:W-:Y:S11]  /*3ff0*/  @!P1 BRA `(.L_x_20) ;  /* 0x00000094004c9947 */ /* 0x002ff60003800000 */
.L_x_108:
[----:B------:R-:W-:Y:S01]  /*4000*/  UIADD3 UR10, UR7, 0x800, URZ ;  /* 0x00000800070a7890 */ /* 0x000fe2000fffe03f */
[----:B------:R-:W-:Y:S01]  /*4010*/  WARPGROUP.ARRIVE ;  /* 0x00000000000079c5 */ /* 0x000fe20000000000 */
[----:B------:R-:W-:Y:S01]  /*4020*/  UMOV UR11, 0x40000040 ;  /* 0x40000040000b7882 */ /* 0x000fe20000000000 */
[----:B------:R-:W-:-:S06]  /*4030*/  F2FP.F16.F32.PACK_AB R55, R8, R55 ;  /* 0x000000370837723e */ /* 0x000fcc00000000ff */
[----:B------:R-:W-:Y:S01]  /*4040*/  HGMMA.64x128x16.F32 R88, R24, gdesc[UR8].tnspB, RZ, !UPT, gsb0 ;  /* 0x41e0000818587df0 */ /* 0x000fe2000c0008ff */
[----:B------:R-:W-:Y:S01]  /*4050*/  UIADD3 UR10, UR7, 0x880, URZ ;  /* 0x00000880070a7890 */ /* 0x000fe2000fffe03f */
[----:B------:R-:W-:Y:S01]  /*4060*/  UMOV UR11, 0x40000040 ;  /* 0x40000040000b7882 */ /* 0x000fe20000000000 */
[----:B------:R-:W-:Y:S02]  /*4070*/  WARPGROUP.DEPBAR.LE gsb0, 0x0 ;  /* 0x00008000000079c5 */ /* 0x000fe40000010000 */
[----:B------:R-:W-:-:S07]  /*4080*/  WARPGROUP.ARRIVE ;  /* 0x00000000000079c5 */ /* 0x000fce0000000000 */
[----:B------:R-:W-:Y:S01]  /*4090*/  HGMMA.64x128x16.F32 R88, R28, gdesc[UR8].tnspB, R88, gsb0 ;  /* 0x41e000081c587df0 */ /* 0x000fe20008000858 */
        /* <DEDUP_REMOVED lines=29> */
[----:B------:R-:W-:Y:S03]  /*4270*/  HGMMA.64x128x16.F32 R88, R52, gdesc[UR8].tnspB, R88, gsb0 ;  /* 0x41e0000834587df0 */ /* 0x000fe60008000858 */
[----:B------:R-:W-:Y:S02]  /*4280*/  WARPGROUP.DEPBAR.LE gsb0, 0x0 ;  /* 0x00008000000079c5 */ /* 0x000fe40000010000 */
[----:B------:R-:W-:Y:S05]  /*4290*/  @!P0 BRA `(.L_x_21) ;  /* 0x0000000000048947 */ /* 0x000fea0003800000 */
[----:B------:R-:W-:Y:S01]  /*42a0*/  BPT.TRAP 0x1 ;  /* 0x000000040000795c */ /* 0x000fe20000300000 */
.L_x_21:
[----:B------:R-:W-:Y:S01]  /*42b0*/  UISETP.GT.U32.AND UP0, UPT, UR4, 0x1, UPT ;  /* 0x000000010400788c */ /* 0x000fe2000bf04070 */
[----:B------:R-:W-:Y:S01]  /*42c0*/  MOV R10, RZ ;  /* 0x000000ff000a7202 */ /* 0x000fe20000000f00 */
[----:B------:R-:W-:-:S04]  /*42d0*/  UIADD3 UR10, UR37, 0x30028, URZ ;  /* 0x00030028250a7890 */ /* 0x000fc8000fffe03f */
[----:B------:R-:W-:Y:S01]  /*42e0*/  PLOP3.LUT P1, PT, PT, PT, UP0, 0x80, 0x0 ;  /* 0x000000000000781c */ /* 0x000fe20003f2f008 */
[----:B------:R-:W-:-:S09]  /*42f0*/  UPRMT UR10, URZ, 0x654, UR10 ;  /* 0x000006543f0a7896 */ /* 0x000fd2000800000a */
[----:B------:R-:W-:Y:S03]  /*4300*/  SYNCS.ARRIVE.TRANS64.RED.A1T0 RZ, [UR10], RZ ;  /* 0x000000ffffff79a7 */ /* 0x000fe6000810040a */
[----:B------:R-:W-:Y:S05]  /*4310*/  @P1 BRA `(.L_x_22) ;  /* 0x0000000000041947 */ /* 0x000fea0003800000 */
[----:B------:R-:W-:Y:S01]  /*4320*/  BPT.TRAP 0x1 ;  /* 0x000000040000795c */ /* 0x000fe20000300000 */
.L_x_22:
[C---:B------:R-:W-:Y:S01]  /*4330*/  ISETP.GE.AND P2, PT, R7.reuse, 0x101, PT ;  /* 0x000001010700780c */ /* 0x040fe20003f46270 */
[----:B------:R-:W-:Y:S01]  /*4340*/  UMOV UR38, 0x1 ;  /* 0x0000000100267882 */ /* 0x000fe20000000000 */
[----:B-1----:R-:W-:Y:S01]  /*4350*/  IADD3 R6, R7, 0x7f, RZ ;  /* 0x0000007f07067810 */ /* 0x002fe20007ffe0ff */
[----:B------:R-:W-:Y:S01]  /*4360*/  UMOV UR4, 0x2 ;  /* 0x0000000200047882 */ /* 0x000fe20000000000 */
[----:B------:R-:W-:Y:S02]  /*4370*/  IADD3 R3, R3, 0x80, RZ ;  /* 0x0000008003037810 */ /* 0x000fe40007ffe0ff */
[----:B------:R-:W-:-:S04]  /*4380*/  SHF.R.S32.HI R9, RZ, 0x1f, R6 ;  /* 0x0000001fff097819 */ /* 0x000fc80000011406 */
[----:B------:R-:W-:-:S04]  /*4390*/  LEA.HI R6, R9, R6, RZ, 0x7 ;  /* 0x0000000609067211 */ /* 0x000fc800078f38ff */
[----:B------:R-:W-:Y:S01]  /*43a0*/  LEA.HI.SX32 R6, R6, 0xffffffff, 0x19 ;  /* 0xffffffff06067811 */ /* 0x000fe200078fcaff */
[----:B------:R-:W-:Y:S06]  /*43b0*/  @!P2 BRA `(.L_x_23) ;  /* 0x0000002c001ca947 */ /* 0x000fec0003800000 */
[----:B------:R-:W-:Y:S01]  /*43c0*/  MOV R9, R4 ;  /* 0x0000000400097202 */ /* 0x000fe20000000f00 */
[----:B------:R-:W-:Y:S01]  /*43d0*/  IMAD.MOV.U32 R11, RZ, RZ, R5 ;  /* 0x000000ffff0b7224 */ /* 0x000fe200078e0005 */
[----:B------:R-:W-:Y:S01]  /*43e0*/  MOV R10, RZ ;  /* 0x000000ff000a7202 */ /* 0x000fe20000000f00 */
[----:B------:R-:W-:Y:S01]  /*43f0*/  UMOV UR4, 0x2 ;  /* 0x0000000200047882 */ /* 0x000fe20000000000 */
[----:B------:R-:W-:Y:S01]  /*4400*/  UMOV UR38, 0x1 ;  /* 0x0000000100267882 */ /* 0x000fe20000000000 */
[----:B------:R-:W-:-:S05]  /*4410*/  ULDC UR39, c[0x0][0x604] ;  /* 0x0001810000277ab9 */ /* 0x000fca0000000800 */
.L_x_34:
[----:B------:R-:W-:-:S13]  /*4420*/  PLOP3.LUT P3, PT, PT, PT, UP1, 0x80, 0x0 ;  /* 0x000000000000781c */ /* 0x000fda0003f6f018 */
[----:B------:R-:W-:Y:S05]  /*4430*/  @!P3 BRA `(.L_x_24) ;  /* 0x000000000004b947 */ /* 0x000fea0003800000 */
[----:B------:R-:W-:Y:S01]  /*4440*/  BPT.TRAP 0x1 ;  /* 0x000000040000795c */ /* 0x000fe20000300000 */
.L_x_24:
[----:B------:R-:W-:Y:S01]  /*4450*/  ULEA UR10, UR4, UR37, 0x3 ;  /* 0x00000025040a7291 */ /* 0x000fe2000f8e183f */
[----:B------:R-:W-:-:S08]  /*4460*/  SHF.L.U32 R4, R10, 0x1f, RZ ;  /* 0x0000001f0a047819 */ /* 0x000fd000000006ff */
[----:B------:R-:W1:Y:S02]  /*4470*/  SYNCS.PHASECHK.TRANS64.TRYWAIT P2, [UR10+0x30000], R4 ;  /* 0x03000004ff0075a7 */ /* 0x000e64000804014a */
[----:B-1----:R-:W-:Y:S05]  /*4480*/  @!P2 BRA `(.L_x_25) ;  /* 0x000000900040a947 */ /* 0x002fea0003800000 */
.L_x_109:
[----:B------:R-:W-:Y:S01]  /*4490*/  ULEA UR10, UR4, UR6, 0xb ;  /* 0x00000006040a7291 */ /* 0x000fe2000f8e583f */
[----:B------:R-:W-:Y:S01]  /*44a0*/  WARPGROUP.ARRIVE ;  /* 0x00000000000079c5 */ /* 0x000fe20000000000 */
[----:B------:R-:W-:Y:S01]  /*44b0*/  UMOV UR11, 0x40000040 ;  /* 0x40000040000b7882 */ /* 0x000fe20000000000 */
[----:B------:R-:W-:Y:S01]  /*44c0*/  UMOV UR15, 0x40000040 ;  /* 0x40000040000f7882 */ /* 0x000fe20000000000 */
[----:B------:R-:W-:Y:S02]  /*44d0*/  UIADD3 UR14, UR10, 0x2, URZ ;  /* 0x000000020a0e7890 */ /* 0x000fe4000fffe03f */
[----:B------:R-:W-:Y:S01]  /*44e0*/  UIADD3 UR18, UR10, 0x4, URZ ;  /* 0x000000040a127890 */ /* 0x000fe2000fffe03f */
[----:B------:R-:W-:Y:S02]  /*44f0*/  UMOV UR19, 0x40000040 ;  /* 0x4000004000137882 */ /* 0x000fe40000000000 */
[----:B------:R-:W-:Y:S01]  /*4500*/  HGMMA.64x128x16.F32 R24, gdesc[UR8], RZ, !UPT, gsb0 ;  /* 0x01e00000081879f0 */ /* 0x000fe2000c0008ff */
[----:B------:R-:W-:Y:S01]  /*4510*/  UIADD3 UR22, UR10, 0x6, URZ ;  /* 0x000000060a167890 */ /* 0x000fe2000fffe03f */
[----:B------:R-:W-:Y:S01]  /*4520*/  UMOV UR23, 0x40000040 ;  /* 0x4000004000177882 */ /* 0x000fe20000000000 */
        /* <DEDUP_REMOVED lines=8> */
[----:B------:R-:W-:-:S04]  /*45b0*/  UIADD3 UR4, UR4, 0x1, URZ ;  /* 0x0000000104047890 */ /* 0x000fc8000fffe03f */
[----:B------:R-:W-:-:S04]  /*45c0*/  UISETP.NE.AND UP0, UPT, UR4, 0x5, UPT ;  /* 0x000000050400788c */ /* 0x000fc8000bf05270 */
[----:B------:R-:W-:Y:S02]  /*45d0*/  USEL UR10, URZ, 0x1, UP0 ;  /* 0x000000013f0a7887 */ /* 0x000fe40008000000 */
[----:B------:R-:W-:-:S04]  /*45e0*/  USEL UR4, UR4, URZ, UP0 ;  /* 0x0000003f04047287 */ /* 0x000fc80008000000 */
[----:B------:R-:W-:Y:S01]  /*45f0*/  LOP3.LUT R7, R10, UR10, RZ, 0x3c, !PT ;  /* 0x0000000a0a077c12 */ /* 0x000fe2000f8e3cff */
        /* <DEDUP_REMOVED lines=22> */
[----:B------:R-:W-:Y:S05]  /*4760*/  @!P3 BRA `(.L_x_26) ;  /* 0x000000000004b947 */ /* 0x000fea0003800000 */
[----:B------:R-:W-:Y:S01]  /*4770*/  BPT.TRAP 0x1 ;  /* 0x000000040000795c */ /* 0x000fe20000300000 */
.L_x_26:
[----:B-1----:R-:W-:Y:S01]  /*4780*/  FMNMX R4, R24, R9, !PT ;  /* 0x0000000918047209 */ /* 0x002fe20007800000 */
[----:B------:R-:W-:Y:S01]  /*4790*/  ULEA UR10, UR4, UR37, 0x3 ;  /* 0x00000025040a7291 */ /* 0x000fe2000f8e183f */
[----:B------:R-:W-:Y:S02]  /*47a0*/  FMNMX R10, R26, R11, !PT ;  /* 0x0000000b1a0a7209 */ /* 0x000fe40007800000 */
[----:B------:R-:W-:-:S04]  /*47b0*/  FMNMX R5, R25, R4, !PT ;  /* 0x0000000419057209 */ /* 0x000fc80007800000 */
        /* <DEDUP_REMOVED lines=29> */
[----:B------:R-:W-:-:S05]  /*4990*/  FMNMX R5, R85, R4, !PT ;  /* 0x0000000455057209 */ /* 0x000fca0007800000 */
[----:B------:R-:W1:Y:S02]  /*49a0*/  SHFL.BFLY PT, R4, R5, 0x1, 0x1f ;  /* 0x0c201f0005047f89 */ /* 0x000e6400000e0000 */
[----:B-1----:R-:W-:-:S05]  /*49b0*/  FMNMX R8, R5, R4, !PT ;  /* 0x0000000405087209 */ /* 0x002fca0007800000 */
[----:B------:R-:W1:Y:S02]  /*49c0*/  SHFL.BFLY PT, R13, R8, 0x2, 0x1f ;  /* 0x0c401f00080d7f89 */ /* 0x000e6400000e0000 */
[----:B-1----:R-:W-:Y:S02]  /*49d0*/  FMNMX R4, R8, R13, !PT ;  /* 0x0000000d08047209 */ /* 0x002fe40007800000 */
[----:B------:R-:W-:Y:S02]  /*49e0*/  FMNMX R13, R27, R10, !PT ;  /* 0x0000000a1b0d7209 */ /* 0x000fe40007800000 */
[----:B------:R-:W-:Y:S02]  /*49f0*/  FSETP.NEU.AND P2, PT, R4, -INF , PT ;  /* 0xff8000000400780b */ /* 0x000fe40003f4d000 */
[----:B------:R-:W-:Y:S02]  /*4a00*/  FMNMX R10, R30, R13, !PT ;  /* 0x0000000d1e0a7209 */ /* 0x000fe40007800000 */
[----:B------:R-:W-:-:S02]  /*4a10*/  FSEL R18, R4, RZ, P2 ;  /* 0x000000ff04127208 */ /* 0x000fc40001000000 */
[----:B------:R-:W-:-:S03]  /*4a20*/  FMNMX R5, R31, R10, !PT ;  /* 0x0000000a1f057209 */ /* 0x000fc60007800000 */
[----:B------:R-:W-:Y:S01]  /*4a30*/  FMUL R152, R18, UR39 ;  /* 0x0000002712987c20 */ /* 0x000fe20008400000 */
[----:B------:R-:W-:Y:S01]  /*4a40*/  FMNMX R10, R34, R5, !PT ;  /* 0x00000005220a7209 */ /* 0x000fe20007800000 */
[----:B------:R-:W-:Y:S02]  /*4a50*/  FADD R9, -R18, R9 ;  /* 0x0000000912097221 */ /* 0x000fe40000000100 */
[--C-:B------:R-:W-:Y:S01]  /*4a60*/  FFMA R24, R24, UR39, -R152.reuse ;  /* 0x0000002718187c23 */ /* 0x100fe20008000898 */
[--C-:B------:R-:W-:Y:S01]  /*4a70*/  FFMA R13, R25, UR39, -R152.reuse ;  /* 0x00000027190d7c23 */ /* 0x100fe20008000898 */
[--C-:B------:R-:W-:Y:S01]  /*4a80*/  FFMA R8, R28, UR39, -R152.reuse ;  /* 0x000000271c087c23 */ /* 0x100fe20008000898 */
[----:B------:R-:W-:Y:S01]  /*4a90*/  FMNMX R5, R35, R10, !PT ;  /* 0x0000000a23057209 */ /* 0x000fe20007800000 */
[--C-:B------:R-:W-:Y:S01]  /*4aa0*/  FFMA R17, R33, UR39, -R152.reuse ;  /* 0x0000002721117c23 */ /* 0x100fe20008000898 */
[----:B------:R-:W-:Y:S01]  /*4ab0*/  FSETP.GEU.AND P6, PT, R24, -126, PT ;  /* 0xc2fc00001800780b */ /* 0x000fe20003fce000 */
[--C-:B------:R-:W-:Y:S01]  /*4ac0*/  FFMA R15, R29, UR39, -R152.reuse ;  /* 0x000000271d0f7c23 */ /* 0x100fe20008000898 */
[----:B------:R-:W-:Y:S01]  /*4ad0*/  FSETP.GEU.AND P3, PT, R13, -126, PT ;  /* 0xc2fc00000d00780b */ /* 0x000fe20003f6e000 */
[--C-:B------:R-:W-:Y:S01]  /*4ae0*/  FFMA R28, R32, UR39, -R152.reuse ;  /* 0x00000027201c7c23 */ /* 0x100fe20008000898 */
[----:B------:R-:W-:Y:S01]  /*4af0*/  FMNMX R10, R38, R5, !PT ;  /* 0x00000005260a7209 */ /* 0x000fe20007800000 */
        /* <DEDUP_REMOVED lines=8> */
[----:B------:R-:W-:Y:S01]  /*4b80*/  @!P6 FMUL R24, R24, 0.5 ;  /* 0x3f0000001818e820 */ /* 0x000fe20000400000 */
[----:B------:R-:W-:Y:S01]  /*4b90*/  FSETP.GEU.AND P2, PT, R28, -126, PT ;  /* 0xc2fc00001c00780b */ /* 0x000fe20003f4e000 */
[----:B------:R-:W-:Y:S01]  /*4ba0*/  @!P3 FMUL R13, R13, 0.5 ;  /* 0x3f0000000d0db820 */ /* 0x000fe20000400000 */
[----:B------:R-:W-:Y:S01]  /*4bb0*/  FMNMX R5, R43, R10, !PT ;  /* 0x0000000a2b057209 */ /* 0x000fe20007800000 */
[--C-:B------:R-:W-:Y:S01]  /*4bc0*/  FFMA R10, R36, UR39, -R152.reuse ;  /* 0x00000027240a7c23 */ /* 0x100fe20008000898 */
[--C-:B------:R-:W-:Y:S01]  /*4bd0*/  FFMA R36, R48, UR39, -R152.reuse ;  /* 0x0000002730247c23 */ /* 0x100fe20008000898 */
[----:B------:R-:W1:Y:S01]  /*4be0*/  MUFU.EX2 R24, R24 ;  /* 0x0000001800187308 */ /* 0x000e620000000800 */
[----:B------:R-:W-:Y:S01]  /*4bf0*/  @!P4 FMUL R8, R8, 0.5 ;  /* 0x3f0000000808c820 */ /* 0x000fe20000400000 */
[----:B------:R-:W-:Y:S01]  /*4c00*/  FMNMX R12, R46, R5, !PT ;  /* 0x000000052e0c7209 */ /* 0x000fe20007800000 */
[--C-:B------:R-:W-:Y:S01]  /*4c10*/  FFMA R41, R53, UR39, -R152.reuse ;  /* 0x0000002735297c23 */ /* 0x100fe20008000898 */
[----:B------:R-:W-:Y:S01]  /*4c20*/  @!P5 FMUL R15, R15, 0.5 ;  /* 0x3f0000000f0fd820 */ /* 0x000fe20000400000 */
[--C-:B------:R-:W-:Y:S01]  /*4c30*/  FFMA R37, R49, UR39, -R152.reuse ;  /* 0x0000002731257c23 */ /* 0x100fe20008000898 */
[----:B------:R-:W-:Y:S01]  /*4c40*/  FMNMX R5, R47, R12, !PT ;  /* 0x0000000c2f057209 */ /* 0x000fe20007800000 */
[--C-:B------:R-:W-:Y:S01]  /*4c50*/  FFMA R45, R56, UR39, -R152.reuse ;  /* 0x00000027382d7c23 */ /* 0x100fe20008000898 */
[----:B------:R-:W2:Y:S01]  /*4c60*/  MUFU.EX2 R13, R13 ;  /* 0x0000000d000d7308 */ /* 0x000ea20000000800 */
[----:B------:R-:W-:Y:S01]  /*4c70*/  @!P2 FMUL R28, R28, 0.5 ;  /* 0x3f0000001c1ca820 */ /* 0x000fe20000400000 */
[----:B------:R-:W-:Y:S01]  /*4c80*/  FMNMX R12, R50, R5, !PT ;  /* 0x00000005320c7209 */ /* 0x000fe20007800000 */
[--C-:B------:R-:W-:Y:S01]  /*4c90*/  FFMA R40, R57, UR39, -R152.reuse ;  /* 0x0000002739287c23 */ /* 0x100fe20008000898 */
[--C-:B------:R-:W-:Y:S01]  /*4ca0*/  FFMA R53, R64, UR39, -R152.reuse ;  /* 0x0000002740357c23 */ /* 0x100fe20008000898 */
[--C-:B------:R-:W-:Y:S01]  /*4cb0*/  FFMA R49, R60, UR39, -R152.reuse ;  /* 0x000000273c317c23 */ /* 0x100fe20008000898 */
[----:B------:R-:W-:Y:S01]  /*4cc0*/  FMNMX R5, R51, R12, !PT ;  /* 0x0000000c33057209 */ /* 0x000fe20007800000 */
[--C-:B------:R-:W-:Y:S01]  /*4cd0*/  FFMA R57, R68, UR39, -R152.reuse ;  /* 0x0000002744397c23 */ /* 0x100fe20008000898 */
[----:B------:R-:W3:Y:S01]  /*4ce0*/  MUFU.EX2 R8, R8 ;  /* 0x0000000800087308 */ /* 0x000ee20000000800 */
[----:B-1----:R-:W-:Y:S01]  /*4cf0*/  @!P6 FMUL R24, R24, R24 ;  /* 0x000000181818e220 */ /* 0x002fe20000400000 */
[----:B------:R-:W-:Y:S01]  /*4d00*/  FSETP.GEU.AND P6, PT, R17, -126, PT ;  /* 0xc2fc00001100780b */ /* 0x000fe20003fce000 */
[--C-:B------:R-:W-:Y:S01]  /*4d10*/  FFMA R48, R73, UR39, -R152.reuse ;  /* 0x0000002749307c23 */ /* 0x100fe20008000898 */
[----:B------:R-:W-:Y:S01]  /*4d20*/  FMNMX R12, R54, R5, !PT ;  /* 0x00000005360c7209 */ /* 0x000fe20007800000 */
[--C-:B------:R-:W-:Y:S01]  /*4d30*/  FFMA R56, R85, UR39, -R152.reuse ;  /* 0x0000002755387c23 */ /* 0x100fe20008000898 */
[----:B------:R-:W-:Y:S01]  /*4d40*/  FFMA R73, R84, UR39, -R152 ;  /* 0x0000002754497c23 */ /* 0x000fe20008000898 */
[----:B------:R-:W-:Y:S01]  /*4d50*/  FMUL R9, R9, UR39 ;  /* 0x0000002709097c20 */ /* 0x000fe20008400000 */
[----:B------:R-:W1:Y:S01]  /*4d60*/  MUFU.EX2 R15, R15 ;  /* 0x0000000f000f7308 */ /* 0x000e620000000800 */
[----:B--2---:R-:W-:Y:S01]  /*4d70*/  @!P3 FMUL R13, R13, R13 ;  /* 0x0000000d0d0db220 */ /* 0x004fe20000400000 */
[----:B------:R-:W-:-:S02]  /*4d80*/  FSETP.GEU.AND P3, PT, R10, -126, PT ;  /* 0xc2fc00000a00780b */ /* 0x000fc40003f6e000 */
[----:B------:R-:W-:Y:S01]  /*4d90*/  FMNMX R5, R55, R12, !PT ;  /* 0x0000000c37057209 */ /* 0x000fe20007800000 */
[--C-:B------:R-:W-:Y:S01]  /*4da0*/  FFMA R12, R44, UR39, -R152.reuse ;  /* 0x000000272c0c7c23 */ /* 0x100fe20008000898 */
[--C-:B------:R-:W-:Y:S01]  /*4db0*/  FFMA R44, R65, UR39, -R152.reuse ;  /* 0x00000027412c7c23 */ /* 0x100fe20008000898 */
[----:B------:R-:W-:Y:S01]  /*4dc0*/  @!P6 FMUL R17, R17, 0.5 ;  /* 0x3f0000001111e820 */ /* 0x000fe20000400000 */
[----:B------:R-:W2:Y:S01]  /*4dd0*/  MUFU.EX2 R28, R28 ;  /* 0x0000001c001c7308 */ /* 0x000ea20000000800 */
[----:B---3--:R-:W-:Y:S01]  /*4de0*/  @!P4 FMUL R8, R8, R8 ;  /* 0x000000080808c220 */ /* 0x008fe20000400000 */
[----:B------:R-:W-:Y:S01]  /*4df0*/  FSETP.GEU.AND P4, PT, R19, -126, PT ;  /* 0xc2fc00001300780b */ /* 0x000fe20003f8e000 */
[----:B------:R-:W-:Y:S01]  /*4e00*/  FFMA R65, R76, UR39, -R152 ;  /* 0x000000274c417c23 */ /* 0x000fe20008000898 */
[----:B------:R-:W-:-:S03]  /*4e10*/  FMNMX R14, R58, R5, !PT ;  /* 0x000000053a0e7209 */ /* 0x000fc60007800000 */
[----:B------:R-:W-:Y:S01]  /*4e20*/  @!P3 FMUL R10, R10, 0.5 ;  /* 0x3f0000000a0ab820 */ /* 0x000fe20000400000 */
[----:B------:R-:W3:Y:S01]  /*4e30*/  MUFU.EX2 R17, R17 ;  /* 0x0000001100117308 */ /* 0x000ee20000000800 */
[----:B-1----:R-:W-:Y:S01]  /*4e40*/  @!P5 FMUL R15, R15, R15 ;  /* 0x0000000f0f0fd220 */ /* 0x002fe20000400000 */
[----:B------:R-:W-:Y:S02]  /*4e50*/  FSETP.GEU.AND P5, PT, R32, -126, PT ;  /* 0xc2fc00002000780b */ /* 0x000fe40003fae000 */
[----:B------:R-:W-:-:S03]  /*4e60*/  FMNMX R5, R59, R14, !PT ;  /* 0x0000000e3b057209 */ /* 0x000fc60007800000 */
[----:B------:R-:W-:Y:S01]  /*4e70*/  @!P4 FMUL R19, R19, 0.5 ;  /* 0x3f0000001313c820 */ /* 0x000fe20000400000 */
[----:B------:R-:W1:Y:S01]  /*4e80*/  MUFU.EX2 R10, R10 ;  /* 0x0000000a000a7308 */ /* 0x000e620000000800 */
[----:B--2---:R-:W-:Y:S01]  /*4e90*/  @!P2 FMUL R28, R28, R28 ;  /* 0x0000001c1c1ca220 */ /* 0x004fe20000400000 */
[----:B------:R-:W-:Y:S02]  /*4ea0*/  FSETP.GEU.AND P2, PT, R21, -126, PT ;  /* 0xc2fc00001500780b */ /* 0x000fe40003f4e000 */
[----:B------:R-:W-:-:S03]  /*4eb0*/  FMNMX R14, R62, R5, !PT ;  /* 0x000000053e0e7209 */ /* 0x000fc60007800000 */
[----:B------:R-:W-:Y:S01]  /*4ec0*/  @!P5 FMUL R32, R32, 0.5 ;  /* 0x3f0000002020d820 */ /* 0x000fe20000400000 */
[----:B------:R-:W2:Y:S01]  /*4ed0*/  MUFU.EX2 R19, R19 ;  /* 0x0000001300137308 */ /* 0x000ea20000000800 */
[----:B---3--:R-:W-:Y:S01]  /*4ee0*/  @!P6 FMUL R17, R17, R17 ;  /* 0x000000111111e220 */ /* 0x008fe20000400000 */
[----:B------:R-:W-:Y:S02]  /*4ef0*/  FSETP.GEU.AND P6, PT, R12, -126, PT ;  /* 0xc2fc00000c00780b */ /* 0x000fe40003fce000 */
        /* <DEDUP_REMOVED lines=10> */
[----:B------:R-:W-:Y:S01]  /*4fa0*/  FMNMX R5, R67, R14, !PT ;  /* 0x0000000e43057209 */ /* 0x000fe20007800000 */
[----:B------:R-:W-:Y:S02]  /*4fb0*/  FFMA R14, R52, UR39, -R152 ;  /* 0x00000027340e7c23 */ /* 0x000fe40008000898 */
[----:B------:R-:W-:Y:S01]  /*4fc0*/  @!P3 FMUL R23, R23, 0.5 ;  /* 0x3f0000001717b820 */ /* 0x000fe20000400000 */
[----:B------:R-:W2:Y:S01]  /*4fd0*/  MUFU.EX2 R12, R12 ;  /* 0x0000000c000c7308 */ /* 0x000ea20000000800 */
[----:B---3--:R-:W-:Y:S01]  /*4fe0*/  @!P5 FMUL R32, R32, R32 ;  /* 0x000000202020d220 */ /* 0x008fe20000400000 */
[----:B------:R-:W-:-:S02]  /*4ff0*/  FSETP.GEU.AND P5, PT, R37, -126, PT ;  /* 0xc2fc00002500780b */ /* 0x000fc40003fae000 */
[----:B------:R-:W-:-:S03]  /*5000*/  FMNMX R16, R70, R5, !PT ;  /* 0x0000000546107209 */ /* 0x000fc60007800000 */
[----:B------:R-:W-:Y:S01]  /*5010*/  @!P4 FMUL R36, R36, 0.5 ;  /* 0x3f0000002424c820 */ /* 0x000fe20000400000 */
[----:B------:R-:W3:Y:S01]  /*5020*/  MUFU.EX2 R23, R23 ;  /* 0x0000001700177308 */ /* 0x000ee20000000800 */
[----:B-1----:R-:W-:Y:S01]  /*5030*/  @!P2 FMUL R21, R21, R21 ;  /* 0x000000151515a220 */ /* 0x002fe20000400000 */
[----:B------:R-:W-:Y:S02]  /*5040*/  FMNMX R5, R71, R16, !PT ;  /* 0x0000001047057209 */ /* 0x000fe40007800000 */
[----:B------:R-:W-:Y:S02]  /*5050*/  FSETP.GEU.AND P2, PT, R14, -126, PT ;  /* 0xc2fc00000e00780b */ /* 0x000fe40003f4e000 */
[----:B------:R-:W-:Y:S01]  /*5060*/  FMNMX R16, R74, R5, !PT ;  /* 0x000000054a107209 */ /* 0x000fe20007800000 */
[----:B------:R-:W-:Y:S01]  /*5070*/  @!P5 FMUL R37, R37, 0.5 ;  /* 0x3f0000002525d820 */ /* 0x000fe20000400000 */
[----:B------:R-:W1:Y:S01]  /*5080*/  MUFU.EX2 R36, R36 ;  /* 0x0000002400247308 */ /* 0x000e620000000800 */
[----:B--2---:R-:W-:Y:S01]  /*5090*/  @!P6 FMUL R12, R12, R12 ;  /* 0x0000000c0c0ce220 */ /* 0x004fe20000400000 */
[----:B------:R-:W-:-:S02]  /*50a0*/  FSETP.GEU.AND P6, PT, R41, -126, PT ;  /* 0xc2fc00002900780b */ /* 0x000fc40003fce000 */
[----:B------:R-:W-:-:S04]  /*50b0*/  FMNMX R5, R75, R16, !PT ;  /* 0x000000104b057209 */ /* 0x000fc80007800000 */
[----:B------:R-:W2:Y:S01]  /*50c0*/  MUFU.EX2 R37, R37 ;  /* 0x0000002500257308 */ /* 0x000ea20000000800 */
[----:B---3--:R-:W-:Y:S01]  /*50d0*/  @!P3 FMUL R23, R23, R23 ;  /* 0x000000171717b220 */ /* 0x008fe20000400000 */
[----:B------:R-:W-:Y:S01]  /*50e0*/  FSETP.GEU.AND P3, PT, R45, -126, PT ;  /* 0xc2fc00002d00780b */ /* 0x000fe20003f6e000 */
[----:B------:R-:W-:Y:S01]  /*50f0*/  @!P2 FMUL R14, R14, 0.5 ;  /* 0x3f0000000e0ea820 */ /* 0x000fe20000400000 */
[----:B------:R-:W-:-:S03]  /*5100*/  FMNMX R16, R78, R5, !PT ;  /* 0x000000054e107209 */ /* 0x000fc60007800000 */
[----:B------:R-:W-:Y:S01]  /*5110*/  @!P6 FMUL R41, R41, 0.5 ;  /* 0x3f0000002929e820 */ /* 0x000fe20000400000 */
[----:B------:R-:W-:Y:S01]  /*5120*/  FMNMX R5, R79, R16, !PT ;  /* 0x000000104f057209 */ /* 0x000fe20007800000 */
[----:B-1----:R-:W-:Y:S01]  /*5130*/  @!P4 FMUL R36, R36, R36 ;  /* 0x000000242424c220 */ /* 0x002fe20000400000 */
[----:B------:R-:W-:Y:S01]  /*5140*/  FSETP.GEU.AND P4, PT, R40, -126, PT ;  /* 0xc2fc00002800780b */ /* 0x000fe20003f8e000 */
[----:B------:R-:W1:Y:S01]  /*5150*/  MUFU.EX2 R14, R14 ;  /* 0x0000000e000e7308 */ /* 0x000e620000000800 */
[----:B------:R-:W-:-:S03]  /*5160*/  FMNMX R16, R82, R5, !PT ;  /* 0x0000000552107209 */ /* 0x000fc60007800000 */
[----:B------:R-:W-:Y:S01]  /*5170*/  @!P3 FMUL R45, R45, 0.5 ;  /* 0x3f0000002d2db820 */ /* 0x000fe20000400000 */
[----:B------:R-:W-:Y:S01]  /*5180*/  FMNMX R5, R83, R16, !PT ;  /* 0x0000001053057209 */ /* 0x000fe20007800000 */
[----:B--2---:R-:W-:Y:S01]  /*5190*/  @!P5 FMUL R37, R37, R37 ;  /* 0x000000252525d220 */ /* 0x004fe20000400000 */
[----:B------:R-:W-:Y:S01]  /*51a0*/  FSETP.GEU.AND P5, PT, R49, -126, PT ;  /* 0xc2fc00003100780b */ /* 0x000fe20003fae000 */
[----:B------:R-:W2:Y:S01]  /*51b0*/  MUFU.EX2 R41, R41 ;  /* 0x0000002900297308 */ /* 0x000ea20000000800 */
[----:B------:R-:W-:Y:S01]  /*51c0*/  FMNMX R20, R86, R5, !PT ;  /* 0x0000000556147209 */ /* 0x000fe20007800000 */
[--C-:B------:R-:W-:Y:S01]  /*51d0*/  FFMA R16, R61, UR39, -R152.reuse ;  /* 0x000000273d107c23 */ /* 0x100fe20008000898 */
[--C-:B------:R-:W-:Y:S01]  /*51e0*/  FFMA R61, R72, UR39, -R152.reuse ;  /* 0x00000027483d7c23 */ /* 0x100fe20008000898 */
[----:B------:R-:W-:Y:S01]  /*51f0*/  @!P4 FMUL R40, R40, 0.5 ;  /* 0x3f0000002828c820 */ /* 0x000fe20000400000 */
[----:B------:R-:W-:Y:S01]  /*5200*/  FMNMX R5, R87, R20, !PT ;  /* 0x0000001457057209 */ /* 0x000fe20007800000 */
[--C-:B------:R-:W-:Y:S01]  /*5210*/  FFMA R20, R69, UR39, -R152.reuse ;  /* 0x0000002745147c23 */ /* 0x100fe20008000898 */
[----:B------:R-:W-:Y:S01]  /*5220*/  FFMA R69, R80, UR39, -R152 ;  /* 0x0000002750457c23 */ /* 0x000fe20008000898 */
[----:B------:R-:W3:Y:S01]  /*5230*/  MUFU.EX2 R45, R45 ;  /* 0x0000002d002d7308 */ /* 0x000ee20000000800 */
[----:B-1----:R-:W-:Y:S01]  /*5240*/  @!P2 FMUL R14, R14, R14 ;  /* 0x0000000e0e0ea220 */ /* 0x002fe20000400000 */
[----:B------:R-:W-:Y:S01]  /*5250*/  FSETP.GEU.AND P2, PT, R16, -126, PT ;  /* 0xc2fc00001000780b */ /* 0x000fe20003f4e000 */
[----:B------:R-:W1:Y:S01]  /*5260*/  SHFL.BFLY PT, R22, R5, 0x1, 0x1f ;  /* 0x0c201f0005167f89 */ /* 0x000e6200000e0000 */
[----:B------:R-:W-:-:S04]  /*5270*/  @!P5 FMUL R49, R49, 0.5 ;  /* 0x3f0000003131d820 */ /* 0x000fc80000400000 */
        /* <DEDUP_REMOVED lines=10> */
[----:B------:R-:W-:Y:S02]  /*5320*/  FSETP.GEU.AND P4, PT, R57, -126, PT ;  /* 0xc2fc00003900780b */ /* 0x000fe40003f8e000 */
[----:B-1----:R-:W-:Y:S01]  /*5330*/  FMNMX R5, R5, R22, !PT ;  /* 0x0000001605057209 */ /* 0x002fe20007800000 */
[----:B------:R-:W-:Y:S02]  /*5340*/  FFMA R22, R77, UR39, -R152 ;  /* 0x000000274d167c23 */ /* 0x000fe40008000898 */
[----:B------:R-:W-:Y:S01]  /*5350*/  @!P3 FMUL R44, R44, 0.5 ;  /* 0x3f0000002c2cb820 */ /* 0x000fe20000400000 */
[----:B------:R-:W1:Y:S01]  /*5360*/  MUFU.EX2 R53, R53 ;  /* 0x0000003500357308 */ /* 0x000e620000000800 */
[----:B--2---:R-:W-:Y:S01]  /*5370*/  @!P5 FMUL R49, R49, R49 ;  /* 0x000000313131d220 */ /* 0x004fe20000400000 */
[----:B------:R-:W-:Y:S01]  /*5380*/  FSETP.GEU.AND P5, PT, R20, -126, PT ;  /* 0xc2fc00001400780b */ /* 0x000fe20003fae000 */
[----:B------:R-:W2:Y:S04]  /*5390*/  SHFL.BFLY PT, R52, R5, 0x2, 0x1f ;  /* 0x0c401f0005347f89 */ /* 0x000ea800000e0000 */
[----:B------:R-:W-:Y:S01]  /*53a0*/  @!P4 FMUL R57, R57, 0.5 ;  /* 0x3f0000003939c820 */ /* 0x000fe20000400000 */
[----:B------:R-:W4:Y:S01]  /*53b0*/  MUFU.EX2 R44, R44 ;  /* 0x0000002c002c7308 */ /* 0x000f220000000800 */
[----:B---3--:R-:W-:Y:S01]  /*53c0*/  @!P2 FMUL R16, R16, R16 ;  /* 0x000000101010a220 */ /* 0x008fe20000400000 */
[----:B------:R-:W-:-:S05]  /*53d0*/  FSETP.GEU.AND P2, PT, R61, -126, PT ;  /* 0xc2fc00003d00780b */ /* 0x000fca0003f4e000 */
[----:B------:R-:W-:Y:S01]  /*53e0*/  @!P5 FMUL R20, R20, 0.5 ;  /* 0x3f0000001414d820 */ /* 0x000fe20000400000 */
[----:B------:R-:W3:Y:S01]  /*53f0*/  MUFU.EX2 R57, R57 ;  /* 0x0000003900397308 */ /* 0x000ee20000000800 */
[----:B-1----:R-:W-:Y:S01]  /*5400*/  @!P6 FMUL R53, R53, R53 ;  /* 0x000000353535e220 */ /* 0x002fe20000400000 */
[----:B------:R-:W-:-:S05]  /*5410*/  FSETP.GEU.AND P6, PT, R48, -126, PT ;  /* 0xc2fc00003000780b */ /* 0x000fca0003fce000 */
[----:B------:R-:W-:Y:S01]  /*5420*/  @!P2 FMUL R61, R61, 0.5 ;  /* 0x3f0000003d3da820 */ /* 0x000fe20000400000 */
[----:B------:R-:W1:Y:S01]  /*5430*/  MUFU.EX2 R20, R20 ;  /* 0x0000001400147308 */ /* 0x000e620000000800 */
[----:B----4-:R-:W-:Y:S01]  /*5440*/  @!P3 FMUL R44, R44, R44 ;  /* 0x0000002c2c2cb220 */ /* 0x010fe20000400000 */
[----:B------:R-:W-:Y:S02]  /*5450*/  FSETP.GEU.AND P3, PT, R65, -126, PT ;  /* 0xc2fc00004100780b */ /* 0x000fe40003f6e000 */
[----:B--2---:R-:W-:Y:S01]  /*5460*/  FMNMX R5, R5, R52, !PT ;  /* 0x0000003405057209 */ /* 0x004fe20007800000 */
[----:B------:R-:W-:Y:S02]  /*5470*/  FFMA R52, R81, UR39, -R152 ;  /* 0x0000002751347c23 */ /* 0x000fe40008000898 */
[----:B------:R-:W-:Y:S01]  /*5480*/  @!P6 FMUL R48, R48, 0.5 ;  /* 0x3f0000003030e820 */ /* 0x000fe20000400000 */
[----:B------:R-:W2:Y:S01]  /*5490*/  MUFU.EX2 R61, R61 ;  /* 0x0000003d003d7308 */ /* 0x000ea20000000800 */
        /* <DEDUP_REMOVED lines=8> */
[----:B--2---:R-:W-:Y:S01]  /*5520*/  @!P2 FMUL R61, R61, R61 ;  /* 0x0000003d3d3da220 */ /* 0x004fe20000400000 */
[----:B------:R-:W-:-:S04]  /*5530*/  FSETP.NEU.AND P2, PT, R5, -INF , PT ;  /* 0xff8000000500780b */ /* 0x000fc80003f4d000 */
[----:B------:R-:W-:Y:S01]  /*5540*/  FSEL R72, R5, RZ, P2 ;  /* 0x000000ff05487208 */ /* 0x000fe20001000000 */
[----:B------:R-:W-:Y:S01]  /*5550*/  @!P5 FMUL R69, R69, 0.5 ;  /* 0x3f0000004545d820 */ /* 0x000fe20000400000 */
[----:B------:R-:W2:Y:S01]  /*5560*/  MUFU.EX2 R22, R22 ;  /* 0x0000001600167308 */ /* 0x000ea20000000800 */
[----:B---3--:R-:W-:Y:S01]  /*5570*/  @!P6 FMUL R48, R48, R48 ;  /* 0x000000303030e220 */ /* 0x008fe20000400000 */
[----:B------:R-:W-:Y:S01]  /*5580*/  FSETP.GEU.AND P6, PT, R52, -126, PT ;  /* 0xc2fc00003400780b */ /* 0x000fe20003fce000 */
[C---:B------:R-:W-:Y:S01]  /*5590*/  FMUL R76, R72.reuse, UR39 ;  /* 0x00000027484c7c20 */ /* 0x040fe20008400000 */
[----:B------:R-:W-:Y:S01]  /*55a0*/  FSETP.GEU.AND P2, PT, R73, -126, PT ;  /* 0xc2fc00004900780b */ /* 0x000fe20003f4e000 */
[----:B------:R-:W-:Y:S01]  /*55b0*/  FADD R80, -R72, R11 ;  /* 0x0000000b48507221 */ /* 0x000fe20000000100 */
[----:B------:R-:W-:Y:S01]  /*55c0*/  FADD R11, R24, R45 ;  /* 0x0000002d180b7221 */ /* 0x000fe20000000000 */
[--C-:B------:R-:W-:Y:S01]  /*55d0*/  FFMA R25, R26, UR39, -R76.reuse ;  /* 0x000000271a197c23 */ /* 0x100fe2000800084c */
[----:B------:R-:W3:Y:S01]  /*55e0*/  MUFU.EX2 R69, R69 ;  /* 0x0000004500457308 */ /* 0x000ee20000000800 */
[----:B-1----:R-:W-:Y:S01]  /*55f0*/  @!P3 FMUL R65, R65, R65 ;  /* 0x000000414141b220 */ /* 0x002fe20000400000 */
[----:B------:R-:W-:Y:S01]  /*5600*/  FSETP.GEU.AND P3, PT, R56, -126, PT ;  /* 0xc2fc00003800780b */ /* 0x000fe20003f6e000 */
[--C-:B------:R-:W-:Y:S01]  /*5610*/  FFMA R26, R27, UR39, -R76.reuse ;  /* 0x000000271b1a7c23 */ /* 0x100fe2000800084c */
[--C-:B------:R-:W-:Y:S01]  /*5620*/  FFMA R27, R30, UR39, -R76.reuse ;  /* 0x000000271e1b7c23 */ /* 0x100fe2000800084c */
[--C-:B------:R-:W-:Y:S01]  /*5630*/  FFMA R29, R34, UR39, -R76.reuse ;  /* 0x00000027221d7c23 */ /* 0x100fe2000800084c */
[--C-:B------:R-:W-:Y:S01]  /*5640*/  FFMA R35, R35, UR39, -R76.reuse ;  /* 0x0000002723237c23 */ /* 0x100fe2000800084c */
[----:B------:R-:W-:Y:S01]  /*5650*/  @!P6 FMUL R52, R52, 0.5 ;  /* 0x3f0000003434e820 */ /* 0x000fe20000400000 */
[--C-:B------:R-:W-:Y:S01]  /*5660*/  FFMA R31, R31, UR39, -R76.reuse ;  /* 0x000000271f1f7c23 */ /* 0x100fe2000800084c */
[----:B--2---:R-:W-:Y:S01]  /*5670*/  @!P4 FMUL R22, R22, R22 ;  /* 0x000000161616c220 */ /* 0x004fe20000400000 */
[----:B------:R-:W-:Y:S01]  /*5680*/  FSETP.GEU.AND P4, PT, R25, -126, PT ;  /* 0xc2fc00001900780b */ /* 0x000fe20003f8e000 */
[----:B------:R-:W-:Y:S01]  /*5690*/  @!P2 FMUL R73, R73, 0.5 ;  /* 0x3f0000004949a820 */ /* 0x000fe20000400000 */
[--C-:B------:R-:W-:Y:S01]  /*56a0*/  FFMA R39, R39, UR39, -R76.reuse ;  /* 0x0000002727277c23 */ /* 0x100fe2000800084c */
[----:B------:R-:W1:Y:S01]  /*56b0*/  MUFU.EX2 R52, R52 ;  /* 0x0000003400347308 */ /* 0x000e620000000800 */
[--C-:B------:R-:W-:Y:S01]  /*56c0*/  FFMA R43, R43, UR39, -R76.reuse ;  /* 0x000000272b2b7c23 */ /* 0x100fe2000800084c */
[----:B------:R-:W-:Y:S01]  /*56d0*/  @!P3 FMUL R56, R56, 0.5 ;  /* 0x3f0000003838b820 */ /* 0x000fe20000400000 */
[--C-:B------:R-:W-:Y:S01]  /*56e0*/  FFMA R33, R42, UR39, -R76.reuse ;  /* 0x000000272a217c23 */ /* 0x100fe2000800084c */
[----:B---3--:R-:W-:Y:S01]  /*56f0*/  @!P5 FMUL R69, R69, R69 ;  /* 0x000000454545d220 */ /* 0x008fe20000400000 */
[----:B------:R-:W-:Y:S01]  /*5700*/  FSETP.GEU.AND P5, PT, R26, -126, PT ;  /* 0xc2fc00001a00780b */ /* 0x000fe20003fae000 */
[--C-:B------:R-:W-:Y:S01]  /*5710*/  FFMA R47, R47, UR39, -R76.reuse ;  /* 0x000000272f2f7c23 */ /* 0x100fe2000800084c */
[--C-:B------:R-:W-:Y:S01]  /*5720*/  FFMA R55, R55, UR39, -R76.reuse ;  /* 0x0000002737377c23 */ /* 0x100fe2000800084c */
[----:B------:R-:W2:Y:S01]  /*5730*/  MUFU.EX2 R56, R56 ;  /* 0x0000003800387308 */ /* 0x000ea20000000800 */
[--C-:B------:R-:W-:Y:S01]  /*5740*/  FFMA R51, R51, UR39, -R76.reuse ;  /* 0x0000002733337c23 */ /* 0x100fe2000800084c */
[----:B------:R-:W-:Y:S01]  /*5750*/  @!P4 FMUL R25, R25, 0.5 ;  /* 0x3f0000001919c820 */ /* 0x000fe20000400000 */
[--C-:B------:R-:W-:Y:S01]  /*5760*/  FFMA R60, R58, UR39, -R76.reuse ;  /* 0x000000273a3c7c23 */ /* 0x100fe2000800084c */
[--C-:B------:R-:W-:Y:S01]  /*5770*/  FFMA R64, R66, UR39, -R76.reuse ;  /* 0x0000002742407c23 */ /* 0x100fe2000800084c */
[--C-:B------:R-:W-:Y:S01]  /*5780*/  FFMA R66, R70, UR39, -R76.reuse ;  /* 0x0000002746427c23 */ /* 0x100fe2000800084c */
[--C-:B------:R-:W-:Y:S01]  /*5790*/  FFMA R68, R74, UR39, -R76.reuse ;  /* 0x000000274a447c23 */ /* 0x100fe2000800084c */
[--C-:B------:R-:W-:Y:S01]  /*57a0*/  FFMA R62, R62, UR39, -R76.reuse ;  /* 0x000000273e3e7c23 */ /* 0x100fe2000800084c */
[----:B------:R-:W3:Y:S01]  /*57b0*/  MUFU.EX2 R25, R25 ;  /* 0x0000001900197308 */ /* 0x000ee20000000800 */
[----:B-1----:R-:W-:Y:S01]  /*57c0*/  @!P6 FMUL R52, R52, R52 ;  /* 0x000000343434e220 */ /* 0x002fe20000400000 */
[----:B------:R-:W-:Y:S01]  /*57d0*/  FSETP.GEU.AND P6, PT, R27, -126, PT ;  /* 0xc2fc00001b00780b */ /* 0x000fe20003fce000 */
[----:B------:R-:W-:Y:S01]  /*57e0*/  @!P5 FMUL R26, R26, 0.5 ;  /* 0x3f0000001a1ad820 */ /* 0x000fe20000400000 */
[--C-:B------:R-:W-:Y:S01]  /*57f0*/  FFMA R82, R82, UR39, -R76.reuse ;  /* 0x0000002752527c23 */ /* 0x100fe2000800084c */
[--C-:B------:R-:W-:Y:S01]  /*5800*/  FFMA R78, R78, UR39, -R76.reuse ;  /* 0x000000274e4e7c23 */ /* 0x100fe2000800084c */
[--C-:B------:R-:W-:Y:S01]  /*5810*/  FFMA R83, R83, UR39, -R76.reuse ;  /* 0x0000002753537c23 */ /* 0x100fe2000800084c */
[--C-:B------:R-:W-:Y:S01]  /*5820*/  FFMA R79, R79, UR39, -R76.reuse ;  /* 0x000000274f4f7c23 */ /* 0x100fe2000800084c */
[----:B------:R-:W1:Y:S01]  /*5830*/  MUFU.EX2 R73, R73 ;  /* 0x0000004900497308 */ /* 0x000e620000000800 */
[----:B--2---:R-:W-:Y:S01]  /*5840*/  @!P3 FMUL R56, R56, R56 ;  /* 0x000000383838b220 */ /* 0x004fe20000400000 */
[----:B------:R-:W-:Y:S01]  /*5850*/  FSETP.GEU.AND P3, PT, R29, -126, PT ;  /* 0xc2fc00001d00780b */ /* 0x000fe20003f6e000 */
[--C-:B------:R-:W-:Y:S01]  /*5860*/  FFMA R86, R86, UR39, -R76.reuse ;  /* 0x0000002756567c23 */ /* 0x100fe2000800084c */
[----:B------:R-:W-:Y:S01]  /*5870*/  FFMA R87, R87, UR39, -R76 ;  /* 0x0000002757577c23 */ /* 0x000fe2000800084c */
[----:B------:R-:W-:Y:S01]  /*5880*/  FADD R72, R37, R52 ;  /* 0x0000003425487221 */ /* 0x000fe20000000000 */
[----:B------:R-:W-:Y:S01]  /*5890*/  FADD R70, R21, R48 ;  /* 0x0000003015467221 */ /* 0x000fe20000000000 */
[----:B------:R-:W-:Y:S01]  /*58a0*/  @!P6 FMUL R27, R27, 0.5 ;  /* 0x3f0000001b1be820 */ /* 0x000fe20000400000 */
[----:B------:R2:W4:Y:S01]  /*58b0*/  MUFU.EX2 R30, R26 ;  /* 0x0000001a001e7308 */ /* 0x0005220000000800 */
[----:B---3--:R-:W-:Y:S01]  /*58c0*/  @!P4 FMUL R25, R25, R25 ;  /* 0x000000191919c220 */ /* 0x008fe20000400000 */
[----:B------:R-:W-:Y:S01]  /*58d0*/  FSETP.GEU.AND P4, PT, R35, -126, PT ;  /* 0xc2fc00002300780b */ /* 0x000fe20003f8e000 */
[----:B------:R-:W-:Y:S01]  /*58e0*/  FMUL R80, R80, UR39 ;  /* 0x0000002750507c20 */ /* 0x000fe20008400000 */
[----:B------:R-:W-:-:S02]  /*58f0*/  F2FP.F16.F32.PACK_AB R24, R13, R24 ;  /* 0x000000180d18723e */ /* 0x000fc400000000ff */
[----:B------:R-:W-:Y:S01]  /*5900*/  F2FP.F16.F32.PACK_AB R48, R48, R61 ;  /* 0x0000003d3030723e */ /* 0x000fe200000000ff */
[----:B------:R-:W-:Y:S01]  /*5910*/  @!P3 FMUL R29, R29, 0.5 ;  /* 0x3f0000001d1db820 */ /* 0x000fe20000400000 */
[----:B------:R-:W3:Y:S01]  /*5920*/  MUFU.EX2 R27, R27 ;  /* 0x0000001b001b7308 */ /* 0x000ee20000000800 */
[----:B-1----:R-:W-:Y:S01]  /*5930*/  @!P2 FMUL R73, R73, R73 ;  /* 0x000000494949a220 */ /* 0x002fe20000400000 */
[----:B------:R-:W-:Y:S01]  /*5940*/  FSETP.GEU.AND P2, PT, R31, -126, PT ;  /* 0xc2fc00001f00780b */ /* 0x000fe20003f4e000 */
[----:B--2---:R-:W-:Y:S01]  /*5950*/  FFMA R26, R38, UR39, -R76 ;  /* 0x00000027261a7c23 */ /* 0x004fe2000800084c */
[----:B------:R-:W-:-:S03]  /*5960*/  F2FP.F16.F32.PACK_AB R52, R52, R69 ;  /* 0x000000453434723e */ /* 0x000fc600000000ff */
[----:B------:R-:W-:Y:S01]  /*5970*/  @!P4 FMUL R35, R35, 0.5 ;  /* 0x3f0000002323c820 */ /* 0x000fe20000400000 */
[----:B------:R-:W1:Y:S01]  /*5980*/  MUFU.EX2 R29, R29 ;  /* 0x0000001d001d7308 */ /* 0x000e620000000800 */
[----:B----4-:R-:W-:Y:S01]  /*5990*/  @!P5 FMUL R30, R30, R30 ;  /* 0x0000001e1e1ed220 */ /* 0x010fe20000400000 */
[----:B------:R-:W-:-:S05]  /*59a0*/  FSETP.GEU.AND P5, PT, R26, -126, PT ;  /* 0xc2fc00001a00780b */ /* 0x000fca0003fae000 */
[----:B------:R-:W-:Y:S01]  /*59b0*/  @!P2 FMUL R31, R31, 0.5 ;  /* 0x3f0000001f1fa820 */ /* 0x000fe20000400000 */
[----:B------:R2:W4:Y:S01]  /*59c0*/  MUFU.EX2 R38, R35 ;  /* 0x0000002300267308 */ /* 0x0005220000000800 */
[----:B---3--:R-:W-:Y:S01]  /*59d0*/  @!P6 FMUL R27, R27, R27 ;  /* 0x0000001b1b1be220 */ /* 0x008fe20000400000 */
[----:B------:R-:W-:-:S05]  /*59e0*/  FSETP.GEU.AND P6, PT, R39, -126, PT ;  /* 0xc2fc00002700780b */ /* 0x000fca0003fce000 */
[----:B------:R-:W-:Y:S01]  /*59f0*/  @!P5 FMUL R26, R26, 0.5 ;  /* 0x3f0000001a1ad820 */ /* 0x000fe20000400000 */
[----:B------:R-:W3:Y:S01]  /*5a00*/  MUFU.EX2 R34, R31 ;  /* 0x0000001f00227308 */ /* 0x000ee20000000800 */
[----:B-1----:R-:W-:Y:S01]  /*5a10*/  @!P3 FMUL R29, R29, R29 ;  /* 0x0000001d1d1db220 */ /* 0x002fe20000400000 */
[----:B------:R-:W-:Y:S01]  /*5a20*/  FSETP.GEU.AND P3, PT, R43, -126, PT ;  /* 0xc2fc00002b00780b */ /* 0x000fe20003f6e000 */
[----:B--2---:R-:W-:-:S04]  /*5a30*/  FFMA R35, R46, UR39, -R76 ;  /* 0x000000272e237c23 */ /* 0x004fc8000800084c */
[----:B------:R-:W-:Y:S01]  /*5a40*/  @!P6 FMUL R39, R39, 0.5 ;  /* 0x3f0000002727e820 */ /* 0x000fe20000400000 */
[----:B------:R1:W2:Y:S01]  /*5a50*/  MUFU.EX2 R31, R26 ;  /* 0x0000001a001f7308 */ /* 0x0002a20000000800 */
[----:B----4-:R-:W-:Y:S01]  /*5a60*/  @!P4 FMUL R38, R38, R38 ;  /* 0x000000262626c220 */ /* 0x010fe20000400000 */
[----:B------:R-:W-:-:S05]  /*5a70*/  FSETP.GEU.AND P4, PT, R35, -126, PT ;  /* 0xc2fc00002300780b */ /* 0x000fca0003f8e000 */
[----:B------:R-:W-:Y:S01]  /*5a80*/  @!P3 FMUL R43, R43, 0.5 ;  /* 0x3f0000002b2bb820 */ /* 0x000fe20000400000 */
[----:B------:R4:W5:Y:S01]  /*5a90*/  MUFU.EX2 R42, R39 ;  /* 0x00000027002a7308 */ /* 0x0009620000000800 */
[----:B---3--:R-:W-:Y:S01]  /*5aa0*/  @!P2 FMUL R34, R34, R34 ;  /* 0x000000222222a220 */ /* 0x008fe20000400000 */
[----:B------:R-:W-:Y:S01]  /*5ab0*/  FSETP.GEU.AND P2, PT, R33, -126, PT ;  /* 0xc2fc00002100780b */ /* 0x000fe20003f4e000 */
[----:B-1----:R-:W-:Y:S01]  /*5ac0*/  FADD R26, R32, R61 ;  /* 0x0000003d201a7221 */ /* 0x002fe20000000000 */
[----:B------:R-:W-:-:S03]  /*5ad0*/  F2FP.F16.F32.PACK_AB R32, R21, R32 ;  /* 0x000000201520723e */ /* 0x000fc600000000ff */
[----:B------:R-:W-:Y:S01]  /*5ae0*/  @!P4 FMUL R35, R35, 0.5 ;  /* 0x3f0000002323c820 */ /* 0x000fe20000400000 */
[----:B------:R1:W3:Y:S01]  /*5af0*/  MUFU.EX2 R46, R43 ;  /* 0x0000002b002e7308 */ /* 0x0002e20000000800 */
[----:B----4-:R-:W-:Y:S01]  /*5b00*/  FFMA R39, R50, UR39, -R76 ;  /* 0x0000002732277c23 */ /* 0x010fe2000800084c */
[----:B--2---:R-:W-:Y:S01]  /*5b10*/  @!P5 FMUL R31, R31, R31 ;  /* 0x0000001f1f1fd220 */ /* 0x004fe20000400000 */
[----:B------:R-:W-:Y:S01]  /*5b20*/  FSETP.GEU.AND P5, PT, R47, -126, PT ;  /* 0xc2fc00002f00780b */ /* 0x000fe20003fae000 */
[----:B------:R-:W-:Y:S01]  /*5b30*/  FADD R74, R11, R26 ;  /* 0x0000001a0b4a7221 */ /* 0x000fe20000000000 */
[----:B------:R-:W-:Y:S01]  /*5b40*/  FADD R26, R28, R53 ;  /* 0x000000351c1a7221 */ /* 0x000fe20000000000 */
[----:B------:R-:W-:Y:S01]  /*5b50*/  FADD R11, R13, R40 ;  /* 0x000000280d0b7221 */ /* 0x000fe20000000000 */
[----:B------:R-:W-:Y:S01]  /*5b60*/  @!P2 FMUL R33, R33, 0.5 ;  /* 0x3f0000002121a820 */ /* 0x000fe20000400000 */
[----:B------:R-:W2:Y:S01]  /*5b70*/  MUFU.EX2 R35, R35 ;  /* 0x0000002300237308 */ /* 0x000ea20000000800 */
[----:B-----5:R-:W-:Y:S01]  /*5b80*/  @!P6 FMUL R42, R42, R42 ;  /* 0x0000002a2a2ae220 */ /* 0x020fe20000400000 */
[----:B------:R-:W-:Y:S01]  /*5b90*/  FSETP.GEU.AND P6, PT, R39, -126, PT ;  /* 0xc2fc00002700780b */ /* 0x000fe20003fce000 */
[----:B-1----:R-:W-:Y:S01]  /*5ba0*/  FFMA R43, R54, UR39, -R76 ;  /* 0x00000027362b7c23 */ /* 0x002fe2000800084c */
[----:B------:R-:W-:-:S02]  /*5bb0*/  F2FP.F16.F32.PACK_AB R40, R40, R45 ;  /* 0x0000002d2828723e */ /* 0x000fc400000000ff */
[----:B------:R-:W-:Y:S02]  /*5bc0*/  F2FP.F16.F32.PACK_AB R28, R17, R28 ;  /* 0x0000001c111c723e */ /* 0x000fe400000000ff */
[----:B------:R-:W1:Y:S01]  /*5bd0*/  MUFU.EX2 R33, R33 ;  /* 0x0000002100217308 */ /* 0x000e620000000800 */
[----:B------:R-:W-:Y:S01]  /*5be0*/  @!P5 FMUL R47, R47, 0.5 ;  /* 0x3f0000002f2fd820 */ /* 0x000fe20000400000 */
[----:B---3--:R-:W-:Y:S01]  /*5bf0*/  @!P3 FMUL R46, R46, R46 ;  /* 0x0000002e2e2eb220 */ /* 0x008fe20000400000 */
[----:B------:R-:W-:-:S04]  /*5c00*/  FSETP.GEU.AND P3, PT, R43, -126, PT ;  /* 0xc2fc00002b00780b */ /* 0x000fc80003f6e000 */
[----:B------:R-:W-:Y:S01]  /*5c10*/  @!P6 FMUL R39, R39, 0.5 ;  /* 0x3f0000002727e820 */ /* 0x000fe20000400000 */
[----:B------:R3:W4:Y:S01]  /*5c20*/  MUFU.EX2 R50, R47 ;  /* 0x0000002f00327308 */ /* 0x0007220000000800 */
[----:B--2---:R-:W-:Y:S01]  /*5c30*/  @!P4 FMUL R35, R35, R35 ;  /* 0x000000232323c220 */ /* 0x004fe20000400000 */
[----:B------:R-:W-:-:S06]  /*5c40*/  FSETP.GEU.AND P4, PT, R55, -126, PT ;  /* 0xc2fc00003700780b */ /* 0x000fcc0003f8e000 */
[----:B------:R-:W2:Y:S01]  /*5c50*/  MUFU.EX2 R39, R39 ;  /* 0x0000002700277308 */ /* 0x000ea20000000800 */
[--C-:B---3--:R-:W-:Y:S01]  /*5c60*/  FFMA R47, R59, UR39, -R76.reuse ;  /* 0x000000273b2f7c23 */ /* 0x108fe2000800084c */
[----:B-1----:R-:W-:Y:S01]  /*5c70*/  @!P2 FMUL R33, R33, R33 ;  /* 0x000000212121a220 */ /* 0x002fe20000400000 */
[----:B------:R-:W-:Y:S01]  /*5c80*/  @!P3 FMUL R43, R43, 0.5 ;  /* 0x3f0000002b2bb820 */ /* 0x000fe20000400000 */
[----:B------:R-:W-:Y:S01]  /*5c90*/  FSETP.GEU.AND P2, PT, R51, -126, PT ;  /* 0xc2fc00003300780b */ /* 0x000fe20003f4e000 */
[----:B------:R-:W-:Y:S01]  /*5ca0*/  FFMA R59, R71, UR39, -R76 ;  /* 0x00000027473b7c23 */ /* 0x000fe2000800084c */
[----:B------:R-:W-:Y:S01]  /*5cb0*/  FADD R71, R36, R69 ;  /* 0x0000004524477221 */ /* 0x000fe20000000000 */
[----:B------:R-:W-:Y:S01]  /*5cc0*/  @!P4 FMUL R55, R55, 0.5 ;  /* 0x3f0000003737c820 */ /* 0x000fe20000400000 */
[----:B------:R-:W-:Y:S01]  /*5cd0*/  F2FP.F16.F32.PACK_AB R36, R37, R36 ;  /* 0x000000242524723e */ /* 0x000fe200000000ff */
[----:B----4-:R-:W-:Y:S01]  /*5ce0*/  @!P5 FMUL R50, R50, R50 ;  /* 0x000000323232d220 */ /* 0x010fe20000400000 */
[----:B------:R-:W-:Y:S01]  /*5cf0*/  FSETP.GEU.AND P5, PT, R60, -126, PT ;  /* 0xc2fc00003c00780b */ /* 0x000fe20003fae000 */
[----:B------:R-:W1:Y:S01]  /*5d00*/  MUFU.EX2 R43, R43 ;  /* 0x0000002b002b7308 */ /* 0x000e620000000800 */
[----:B--2---:R-:W-:Y:S01]  /*5d10*/  @!P6 FMUL R39, R39, R39 ;  /* 0x000000272727e220 */ /* 0x004fe20000400000 */
[----:B------:R-:W-:-:S04]  /*5d20*/  FSETP.GEU.AND P6, PT, R47, -126, PT ;  /* 0xc2fc00002f00780b */ /* 0x000fc80003fce000 */
[----:B------:R-:W-:Y:S02]  /*5d30*/  @!P2 FMUL R51, R51, 0.5 ;  /* 0x3f0000003333a820 */ /* 0x000fe40000400000 */
[----:B------:R2:W3:Y:S04]  /*5d40*/  MUFU.EX2 R58, R55 ;  /* 0x00000037003a7308 */ /* 0x0004e80000000800 */
[----:B------:R-:W-:-:S04]  /*5d50*/  @!P5 FMUL R60, R60, 0.5 ;  /* 0x3f0000003c3cd820 */ /* 0x000fc80000400000 */
[----:B------:R4:W5:Y:S01]  /*5d60*/  MUFU.EX2 R54, R51 ;  /* 0x0000003300367308 */ /* 0x0009620000000800 */
[----:B-1----:R-:W-:Y:S01]  /*5d70*/  @!P3 FMUL R43, R43, R43 ;  /* 0x0000002b2b2bb220 */ /* 0x002fe20000400000 */
[----:B--2---:R-:W-:Y:S01]  /*5d80*/  FFMA R55, R67, UR39, -R76 ;  /* 0x0000002743377c23 */ /* 0x004fe2000800084c */
[----:B------:R-:W-:Y:S01]  /*5d90*/  @!P6 FMUL R47, R47, 0.5 ;  /* 0x3f0000002f2fe820 */ /* 0x000fe20000400000 */
[----:B------:R-:W-:Y:S01]  /*5da0*/  FADD R67, R17, R44 ;  /* 0x0000002c11437221 */ /* 0x000fe20000000000 */
[----:B------:R-:W-:-:S03]  /*5db0*/  F2FP.F16.F32.PACK_AB R44, R44, R53 ;  /* 0x000000352c2c723e */ /* 0x000fc600000000ff */
[----:B------:R-:W1:Y:S01]  /*5dc0*/  MUFU.EX2 R60, R60 ;  /* 0x0000003c003c7308 */ /* 0x000e620000000800 */
[--C-:B----4-:R-:W-:Y:S01]  /*5dd0*/  FFMA R51, R63, UR39, -R76.reuse ;  /* 0x000000273f337c23 */ /* 0x110fe2000800084c */
[----:B---3--:R-:W-:Y:S01]  /*5de0*/  @!P4 FMUL R58, R58, R58 ;  /* 0x0000003a3a3ac220 */ /* 0x008fe20000400000 */
[----:B------:R-:W-:Y:S01]  /*5df0*/  FSETP.GEU.AND P4, PT, R64, -126, PT ;  /* 0xc2fc00004000780b */ /* 0x000fe20003f8e000 */
[----:B------:R-:W-:Y:S01]  /*5e00*/  FFMA R63, R75, UR39, -R76 ;  /* 0x000000274b3f7c23 */ /* 0x000fe2000800084c */
[----:B------:R-:W-:Y:S01]  /*5e10*/  FADD R75, R26, R71 ;  /* 0x000000471a4b7221 */ /* 0x000fe20000000000 */
[----:B------:R-:W-:Y:S01]  /*5e20*/  FSETP.GEU.AND P3, PT, R51, -126, PT ;  /* 0xc2fc00003300780b */ /* 0x000fe20003f6e000 */
[----:B------:R-:W-:Y:S01]  /*5e30*/  FADD R76, R67, R72 ;  /* 0x00000048434c7221 */ /* 0x000fe20000000000 */
[----:B------:R-:W2:Y:S01]  /*5e40*/  MUFU.EX2 R47, R47 ;  /* 0x0000002f002f7308 */ /* 0x000ea20000000800 */
[----:B-----5:R-:W-:Y:S01]  /*5e50*/  @!P2 FMUL R54, R54, R54 ;  /* 0x000000363636a220 */ /* 0x020fe20000400000 */
[----:B------:R-:W-:Y:S01]  /*5e60*/  FSETP.GEU.AND P2, PT, R62, -126, PT ;  /* 0xc2fc00003e00780b */ /* 0x000fe20003f4e000 */
[----:B------:R-:W-:Y:S01]  /*5e70*/  FADD R26, R10, R57 ;  /* 0x000000390a1a7221 */ /* 0x000fe20000000000 */
[----:B------:R-:W-:Y:S01]  /*5e80*/  FADD R67, R14, R73 ;  /* 0x000000490e437221 */ /* 0x000fe20000000000 */
[----:B------:R-:W-:Y:S01]  /*5e90*/  FADD R71, R11, R70 ;  /* 0x000000460b477221 */ /* 0x000fe20000000000 */
[----:B------:R-:W-:Y:S01]  /*5ea0*/  FADD R11, R8, R49 ;  /* 0x00000031080b7221 */ /* 0x000fe20000000000 */
[----:B------:R-:W-:Y:S01]  /*5eb0*/  FADD R70, R12, R65 ;  /* 0x000000410c467221 */ /* 0x000fe20000000000 */
[----:B------:R-:W-:Y:S01]  /*5ec0*/  @!P4 FMUL R64, R64, 0.5 ;  /* 0x3f0000004040c820 */ /* 0x000fe20000400000 */
[----:B-1----:R-:W-:Y:S01]  /*5ed0*/  @!P5 FMUL R60, R60, R60 ;  /* 0x0000003c3c3cd220 */ /* 0x002fe20000400000 */
[----:B------:R-:W-:Y:S01]  /*5ee0*/  FSETP.GEU.AND P5, PT, R55, -126, PT ;  /* 0xc2fc00003700780b */ /* 0x000fe20003fae000 */
[----:B------:R-:W-:Y:S01]  /*5ef0*/  @!P3 FMUL R51, R51, 0.5 ;  /* 0x3f0000003333b820 */ /* 0x000fe20000400000 */
[----:B------:R-:W-:Y:S01]  /*5f00*/  FADD R77, R26, R67 ;  /* 0x000000431a4d7221 */ /* 0x000fe20000000000 */
[----:B------:R-:W-:Y:S01]  /*5f10*/  FADD R26, R19, R20 ;  /* 0x00000014131a7221 */ /* 0x000fe20000000000 */
[----:B------:R-:W1:Y:S01]  /*5f20*/  MUFU.EX2 R64, R64 ;  /* 0x0000004000407308 */ /* 0x000e620000000800 */
[----:B------:R-:W-:Y:S01]  /*5f30*/  @!P2 FMUL R62, R62, 0.5 ;  /* 0x3f0000003e3ea820 */ /* 0x000fe20000400000 */
[----:B------:R-:W-:Y:S01]  /*5f40*/  FADD R67, R41, R56 ;  /* 0x0000003829437221 */ /* 0x000fe20000000000 */
[----:B--2---:R-:W-:Y:S01]  /*5f50*/  @!P6 FMUL R47, R47, R47 ;  /* 0x0000002f2f2fe220 */ /* 0x004fe20000400000 */
[----:B------:R-:W-:Y:S01]  /*5f60*/  FSETP.GEU.AND P6, PT, R66, -126, PT ;  /* 0xc2fc00004200780b */ /* 0x000fe20003fce000 */
[----:B------:R-:W-:Y:S01]  /*5f70*/  FADD R72, R11, R70 ;  /* 0x000000460b487221 */ /* 0x000fe20000000000 */
[----:B------:R-:W-:Y:S01]  /*5f80*/  FADD R26, R26, R67 ;  /* 0x000000431a1a7221 */ /* 0x000fe20000000000 */
[----:B------:R-:W-:Y:S01]  /*5f90*/  FADD R67, R25, R60 ;  /* 0x0000003c19437221 */ /* 0x000fe20000000000 */
[----:B------:R-:W2:Y:S01]  /*5fa0*/  MUFU.EX2 R51, R51 ;  /* 0x0000003300337308 */ /* 0x000ea20000000800 */
[----:B------:R-:W-:Y:S01]  /*5fb0*/  @!P5 FMUL R55, R55, 0.5 ;  /* 0x3f0000003737d820 */ /* 0x000fe20000400000 */
[----:B------:R-:W-:Y:S01]  /*5fc0*/  FADD R11, R15, R16 ;  /* 0x000000100f0b7221 */ /* 0x000fe20000000000 */
[----:B------:R-:W-:Y:S01]  /*5fd0*/  FADD R70, R23, R22 ;  /* 0x0000001617467221 */ /* 0x000fe20000000000 */
[----:B------:R-:W-:Y:S01]  /*5fe0*/  FADD R74, R74, R75 ;  /* 0x0000004b4a4a7221 */ /* 0x000fe20000000000 */
[----:B------:R-:W-:Y:S01]  /*5ff0*/  FADD R71, R71, R76 ;  /* 0x0000004c47477221 */ /* 0x000fe20000000000 */
[----:B------:R-:W-:Y:S01]  /*6000*/  FADD R77, R72, R77 ;  /* 0x0000004d484d7221 */ /* 0x000fe20000000000 */
[----:B------:R-:W-:Y:S01]  /*6010*/  FADD R11, R11, R70 ;  /* 0x000000460b0b7221 */ /* 0x000fe20000000000 */
[----:B------:R-:W3:Y:S01]  /*6020*/  MUFU.EX2 R55, R55 ;  /* 0x0000003700377308 */ /* 0x000ee20000000800 */
[----:B------:R-:W-:Y:S01]  /*6030*/  @!P6 FMUL R66, R66, 0.5 ;  /* 0x3f0000004242e820 */ /* 0x000fe20000400000 */
[----:B-1----:R-:W-:Y:S01]  /*6040*/  @!P4 FMUL R64, R64, R64 ;  /* 0x000000404040c220 */ /* 0x002fe20000400000 */
[----:B------:R-:W-:Y:S01]  /*6050*/  FSETP.GEU.AND P4, PT, R63, -126, PT ;  /* 0xc2fc00003f00780b */ /* 0x000fe20003f8e000 */
[----:B------:R-:W-:Y:S01]  /*6060*/  FADD R70, R30, R47 ;  /* 0x0000002f1e467221 */ /* 0x000fe20000000000 */
[----:B------:R-:W-:Y:S01]  /*6070*/  FADD R26, R11, R26 ;  /* 0x0000001a0b1a7221 */ /* 0x000fe20000000000 */
[----:B------:R-:W-:Y:S01]  /*6080*/  FADD R74, R74, R77 ;  /* 0x0000004d4a4a7221 */ /* 0x000fe20000000000 */
[----:B------:R-:W-:Y:S01]  /*6090*/  SHF.L.U32 R11, R7, 0x1f, RZ ;  /* 0x0000001f070b7819 */ /* 0x000fe200000006ff */
[----:B------:R-:W1:Y:S01]  /*60a0*/  MUFU.EX2 R66, R66 ;  /* 0x0000004200427308 */ /* 0x000e620000000800 */
[----:B--2---:R-:W-:Y:S01]  /*60b0*/  @!P3 FMUL R51, R51, R51 ;  /* 0x000000333333b220 */ /* 0x004fe20000400000 */
[----:B------:R-:W-:Y:S01]  /*60c0*/  FSETP.GEU.AND P3, PT, R68, -126, PT ;  /* 0xc2fc00004400780b */ /* 0x000fe20003f6e000 */
[----:B------:R-:W-:Y:S01]  /*60d0*/  FADD R71, R71, R26 ;  /* 0x0000001a47477221 */ /* 0x000fe20000000000 */
[----:B------:R-:W-:-:S02]  /*60e0*/  F2FP.F16.F32.PACK_AB R37, R54, R39 ;  /* 0x000000273625723e */ /* 0x000fc400000000ff */
[----:B------:R-:W-:Y:S01]  /*60f0*/  F2FP.F16.F32.PACK_AB R25, R30, R25 ;  /* 0x000000191e19723e */ /* 0x000fe200000000ff */
[----:B------:R-:W-:Y:S01]  /*6100*/  FADD R74, R74, R71 ;  /* 0x000000474a4a7221 */ /* 0x000fe20000000000 */
[----:B------:R-:W2:Y:S01]  /*6110*/  MUFU.EX2 R62, R62 ;  /* 0x0000003e003e7308 */ /* 0x000ea20000000800 */
[----:B---3--:R-:W-:Y:S01]  /*6120*/  @!P5 FMUL R55, R55, R55 ;  /* 0x000000373737d220 */ /* 0x008fe20000400000 */
[----:B------:R-:W-:Y:S01]  /*6130*/  FSETP.GEU.AND P5, PT, R78, -126, PT ;  /* 0xc2fc00004e00780b */ /* 0x000fe20003fae000 */
[----:B------:R-:W-:Y:S01]  /*6140*/  @!P4 FMUL R63, R63, 0.5 ;  /* 0x3f0000003f3fc820 */ /* 0x000fe20000400000 */
[----:B------:R-:W-:Y:S02]  /*6150*/  F2FP.F16.F32.PACK_AB R26, R15, R8 ;  /* 0x000000080f1a723e */ /* 0x000fe400000000ff */
[----:B------:R-:W-:Y:S01]  /*6160*/  F2FP.F16.F32.PACK_AB R30, R19, R10 ;  /* 0x0000000a131e723e */ /* 0x000fe200000000ff */
[----:B------:R-:W-:Y:S01]  /*6170*/  @!P3 FMUL R68, R68, 0.5 ;  /* 0x3f0000004444b820 */ /* 0x000fe20000400000 */
[----:B------:R-:W-:Y:S01]  /*6180*/  F2FP.F16.F32.PACK_AB R45, R55, R64 ;  /* 0x00000040372d723e */ /* 0x000fe200000000ff */
[----:B-1----:R-:W-:Y:S01]  /*6190*/  @!P6 FMUL R66, R66, R66 ;  /* 0x000000424242e220 */ /* 0x002fe20000400000 */
[----:B------:R-:W-:Y:S01]  /*61a0*/  FSETP.GEU.AND P6, PT, R82, -126, PT ;  /* 0xc2fc00005200780b */ /* 0x000fe20003fce000 */
[----:B------:R-:W1:Y:S04]  /*61b0*/  MUFU.EX2 R63, R63 ;  /* 0x0000003f003f7308 */ /* 0x000e680000000800 */
[----:B------:R-:W-:Y:S01]  /*61c0*/  @!P5 FMUL R78, R78, 0.5 ;  /* 0x3f0000004e4ed820 */ /* 0x000fe20000400000 */
[----:B--2---:R-:W-:Y:S01]  /*61d0*/  @!P2 FMUL R62, R62, R62 ;  /* 0x0000003e3e3ea220 */ /* 0x004fe20000400000 */
[----:B------:R-:W-:-:S02]  /*61e0*/  FSETP.GEU.AND P2, PT, R59, -126, PT ;  /* 0xc2fc00003b00780b */ /* 0x000fc40003f4e000 */
[----:B------:R-:W2:Y:S04]  /*61f0*/  MUFU.EX2 R68, R68 ;  /* 0x0000004400447308 */ /* 0x000ea80000000800 */
[----:B------:R-:W-:-:S04]  /*6200*/  @!P6 FMUL R82, R82, 0.5 ;  /* 0x3f0000005252e820 */ /* 0x000fc80000400000 */
[----:B------:R3:W4:Y:S01]  /*6210*/  MUFU.EX2 R18, R78 ;  /* 0x0000004e00127308 */ /* 0x0007220000000800 */
[----:B-1----:R-:W-:Y:S01]  /*6220*/  @!P4 FMUL R63, R63, R63 ;  /* 0x0000003f3f3fc220 */ /* 0x002fe20000400000 */
[----:B------:R-:W-:Y:S01]  /*6230*/  FSETP.GEU.AND P4, PT, R79, -126, PT ;  /* 0xc2fc00004f00780b */ /* 0x000fe20003f8e000 */
[----:B------:R-:W-:Y:S02]  /*6240*/  @!P2 FMUL R59, R59, 0.5 ;  /* 0x3f0000003b3ba820 */ /* 0x000fe40000400000 */
[----:B------:R-:W-:-:S03]  /*6250*/  FADD R81, R46, R63 ;  /* 0x0000003f2e517221 */ /* 0x000fc60000000000 */
[----:B------:R-:W1:Y:S01]  /*6260*/  MUFU.EX2 R82, R82 ;  /* 0x0000005200527308 */ /* 0x000e620000000800 */
[----:B--2---:R-:W-:Y:S01]  /*6270*/  @!P3 FMUL R68, R68, R68 ;  /* 0x000000444444b220 */ /* 0x004fe20000400000 */
[----:B------:R-:W-:Y:S01]  /*6280*/  FSETP.GEU.AND P3, PT, R83, -126, PT ;  /* 0xc2fc00005300780b */ /* 0x000fe20003f6e000 */
[----:B---3--:R-:W-:Y:S01]  /*6290*/  FADD R78, R29, R64 ;  /* 0x000000401d4e7221 */ /* 0x008fe20000000000 */
[----:B------:R-:W-:Y:S01]  /*62a0*/  FADD R153, R70, R81 ;  /* 0x0000005146997221 */ /* 0x000fe20000000000 */
[----:B------:R-:W-:Y:S01]  /*62b0*/  FADD R84, R33, R68 ;  /* 0x0000004421547221 */ /* 0x000fe20000000000 */
[----:B------:R-:W-:Y:S01]  /*62c0*/  FADD R70, R38, R55 ;  /* 0x0000003726467221 */ /* 0x000fe20000000000 */
[----:B------:R-:W-:Y:S01]  /*62d0*/  @!P4 FMUL R79, R79, 0.5 ;  /* 0x3f0000004f4fc820 */ /* 0x000fe20000400000 */
[----:B------:R-:W2:Y:S01]  /*62e0*/  MUFU.EX2 R59, R59 ;  /* 0x0000003b003b7308 */ /* 0x000ea20000000800 */
[----:B----4-:R-:W-:Y:S01]  /*62f0*/  @!P5 FMUL R18, R18, R18 ;  /* 0x000000121212d220 */ /* 0x010fe20000400000 */
[----:B------:R-:W-:Y:S01]  /*6300*/  FSETP.GEU.AND P5, PT, R86, -126, PT ;  /* 0xc2fc00005600780b */ /* 0x000fe20003fae000 */
[----:B------:R-:W-:Y:S01]  /*6310*/  FADD R152, R67, R84 ;  /* 0x0000005443987221 */ /* 0x000fe20000000000 */
[----:B------:R-:W-:Y:S01]  /*6320*/  FADD R67, R27, R62 ;  /* 0x0000003e1b437221 */ /* 0x000fe20000000000 */
[----:B------:R-:W-:-:S02]  /*6330*/  F2FP.F16.F32.PACK_AB R29, R38, R29 ;  /* 0x0000001d261d723e */ /* 0x000fc400000000ff */
[----:B------:R-:W-:Y:S01]  /*6340*/  @!P3 FMUL R83, R83, 0.5 ;  /* 0x3f0000005353b820 */ /* 0x000fe20000400000 */
[----:B------:R-:W3:Y:S01]  /*6350*/  MUFU.EX2 R79, R79 ;  /* 0x0000004f004f7308 */ /* 0x000ee20000000800 */
[----:B-1----:R-:W-:Y:S01]  /*6360*/  @!P6 FMUL R82, R82, R82 ;  /* 0x000000525252e220 */ /* 0x002fe20000400000 */
[----:B------:R-:W-:Y:S02]  /*6370*/  FSETP.GEU.AND P6, PT, R87, -126, PT ;  /* 0xc2fc00005700780b */ /* 0x000fe40003fce000 */
[----:B------:R-:W-:Y:S01]  /*6380*/  F2FP.F16.F32.PACK_AB R38, R41, R14 ;  /* 0x0000000e2926723e */ /* 0x000fe200000000ff */
[----:B------:R-:W-:Y:S01]  /*6390*/  FADD R85, R39, R82 ;  /* 0x0000005227557221 */ /* 0x000fe20000000000 */
[----:B------:R-:W-:Y:S01]  /*63a0*/  F2FP.F16.F32.PACK_AB R39, R58, R43 ;  /* 0x0000002b3a27723e */ /* 0x000fe200000000ff */
[----:B------:R-:W-:Y:S01]  /*63b0*/  @!P5 FMUL R86, R86, 0.5 ;  /* 0x3f0000005656d820 */ /* 0x000fe20000400000 */
[----:B------:R-:W1:Y:S01]  /*63c0*/  MUFU.EX2 R83, R83 ;  /* 0x0000005300537308 */ /* 0x000e620000000800 */
[----:B--2---:R-:W-:Y:S01]  /*63d0*/  @!P2 FMUL R59, R59, R59 ;  /* 0x0000003b3b3ba220 */ /* 0x004fe20000400000 */
[----:B------:R-:W-:Y:S01]  /*63e0*/  FSETP.GEU.AND P2, PT, R80, -126, PT ;  /* 0xc2fc00005000780b */ /* 0x000fe20003f4e000 */
[----:B------:R-:W-:Y:S01]  /*63f0*/  FADD R155, R78, R85 ;  /* 0x000000554e9b7221 */ /* 0x000fe20000000000 */
[----:B------:R-:W-:Y:S01]  /*6400*/  FADD R78, R35, R18 ;  /* 0x00000012234e7221 */ /* 0x000fe20000000000 */
[----:B------:R-:W-:-:S02]  /*6410*/  F2FP.F16.F32.PACK_AB R27, R34, R27 ;  /* 0x0000001b221b723e */ /* 0x000fc400000000ff */
[----:B------:R-:W-:Y:S01]  /*6420*/  @!P6 FMUL R87, R87, 0.5 ;  /* 0x3f0000005757e820 */ /* 0x000fe20000400000 */
[----:B------:R-:W2:Y:S01]  /*6430*/  MUFU.EX2 R86, R86 ;  /* 0x0000005600567308 */ /* 0x000ea20000000800 */
[----:B---3--:R-:W-:Y:S01]  /*6440*/  @!P4 FMUL R79, R79, R79 ;  /* 0x0000004f4f4fc220 */ /* 0x008fe20000400000 */
[----:B------:R-:W-:Y:S01]  /*6450*/  FADD R154, R67, R78 ;  /* 0x0000004e439a7221 */ /* 0x000fe20000000000 */
[----:B------:R-:W-:Y:S01]  /*6460*/  FADD R67, R34, R51 ;  /* 0x0000003322437221 */ /* 0x000fe20000000000 */
[----:B------:R-:W-:Y:S01]  /*6470*/  FADD R78, R42, R59 ;  /* 0x0000003b2a4e7221 */ /* 0x000fe20000000000 */
[----:B------:R-:W-:Y:S01]  /*6480*/  FADD R84, R50, R79 ;  /* 0x0000004f32547221 */ /* 0x000fe20000000000 */
[----:B------:R-:W-:Y:S01]  /*6490*/  FADD R152, R152, R155 ;  /* 0x0000009b98987221 */ /* 0x000fe20000000000 */
[----:B------:R-:W-:Y:S01]  /*64a0*/  @!P2 FMUL R80, R80, 0.5 ;  /* 0x3f0000005050a820 */ /* 0x000fe20000400000 */
[----:B------:R-:W3:Y:S01]  /*64b0*/  MUFU.EX2 R87, R87 ;  /* 0x0000005700577308 */ /* 0x000ee20000000800 */
[----:B-1----:R-:W-:Y:S01]  /*64c0*/  @!P3 FMUL R83, R83, R83 ;  /* 0x000000535353b220 */ /* 0x002fe20000400000 */
[----:B------:R-:W-:Y:S01]  /*64d0*/  FSETP.GEU.AND P3, PT, R9, -126, PT ;  /* 0xc2fc00000900780b */ /* 0x000fe20003f6e000 */
[----:B------:R-:W-:Y:S01]  /*64e0*/  FADD R84, R67, R84 ;  /* 0x0000005443547221 */ /* 0x000fe20000000000 */
[----:B------:R-:W-:Y:S01]  /*64f0*/  F2FP.F16.F32.PACK_AB R33, R46, R33 ;  /* 0x000000212e21723e */ /* 0x000fe200000000ff */
[----:B------:R-:W-:Y:S01]  /*6500*/  FADD R81, R54, R83 ;  /* 0x0000005336517221 */ /* 0x000fe20000000000 */
[----:B------:R-:W-:-:S02]  /*6510*/  F2FP.F16.F32.PACK_AB R35, R50, R35 ;  /* 0x000000233223723e */ /* 0x000fc400000000ff */
[----:B------:R-:W1:Y:S01]  /*6520*/  MUFU.EX2 R67, R80 ;  /* 0x0000005000437308 */ /* 0x000e620000000800 */
[----:B--2---:R-:W-:Y:S01]  /*6530*/  @!P5 FMUL R86, R86, R86 ;  /* 0x000000565656d220 */ /* 0x004fe20000400000 */
[----:B------:R-:W-:Y:S01]  /*6540*/  FADD R156, R70, R81 ;  /* 0x00000051469c7221 */ /* 0x000fe20000000000 */
[----:B------:R-:W-:Y:S01]  /*6550*/  FADD R70, R31, R66 ;  /* 0x000000421f467221 */ /* 0x000fe20000000000 */
[----:B------:R-:W-:Y:S01]  /*6560*/  F2FP.F16.F32.PACK_AB R31, R42, R31 ;  /* 0x0000001f2a1f723e */ /* 0x000fe200000000ff */
[----:B------:R-:W-:Y:S01]  /*6570*/  FADD R81, R43, R86 ;  /* 0x000000562b517221 */ /* 0x000fe20000000000 */
[----:B------:R-:W-:Y:S01]  /*6580*/  FADD R153, R153, R156 ;  /* 0x0000009c99997221 */ /* 0x000fe20000000000 */
[----:B------:R-:W-:Y:S01]  /*6590*/  @!P3 FMUL R9, R9, 0.5 ;  /* 0x3f0000000909b820 */ /* 0x000fe20000400000 */
[----:B------:R-:W-:Y:S01]  /*65a0*/  F2FP.F16.F32.PACK_AB R41, R47, R60 ;  /* 0x0000003c2f29723e */ /* 0x000fe200000000ff */
[----:B---3--:R-:W-:Y:S01]  /*65b0*/  @!P6 FMUL R87, R87, R87 ;  /* 0x000000575757e220 */ /* 0x008fe20000400000 */
[----:B------:R-:W-:Y:S01]  /*65c0*/  FADD R81, R70, R81 ;  /* 0x0000005146517221 */ /* 0x000fe20000000000 */
[----:B------:R-:W-:-:S02]  /*65d0*/  F2FP.F16.F32.PACK_AB R42, R16, R49 ;  /* 0x00000031102a723e */ /* 0x000fc400000000ff */
[----:B------:R-:W2:Y:S01]  /*65e0*/  MUFU.EX2 R9, R9 ;  /* 0x0000000900097308 */ /* 0x000ea20000000800 */
[----:B------:R-:W-:Y:S01]  /*65f0*/  FADD R85, R58, R87 ;  /* 0x000000573a557221 */ /* 0x000fe20000000000 */
[----:B------:R-:W-:Y:S01]  /*6600*/  FADD R81, R154, R81 ;  /* 0x000000519a517221 */ /* 0x000fe20000000000 */
[----:B------:R-:W-:Y:S01]  /*6610*/  F2FP.F16.F32.PACK_AB R43, R51, R62 ;  /* 0x0000003e332b723e */ /* 0x000fe200000000ff */
[----:B-1----:R-:W-:Y:S01]  /*6620*/  @!P2 FMUL R67, R67, R67 ;  /* 0x000000434343a220 */ /* 0x002fe20000400000 */
[----:B------:R-:W-:Y:S01]  /*6630*/  FADD R85, R78, R85 ;  /* 0x000000554e557221 */ /* 0x000fe20000000000 */
[----:B------:R-:W-:Y:S01]  /*6640*/  FADD R81, R152, R81 ;  /* 0x0000005198517221 */ /* 0x000fe20000000000 */
[----:B------:R1:W3:Y:S01]  /*6650*/  SYNCS.PHASECHK.TRANS64.TRYWAIT P2, [UR10+0x30000], R11 ;  /* 0x0300000bff0075a7 */ /* 0x0002e2000804014a */
[-C--:B------:R-:W-:Y:S01]  /*6660*/  FMUL R90, R90, R67.reuse ;  /* 0x000000435a5a7220 */ /* 0x080fe20000400000 */
[----:B------:R-:W-:Y:S01]  /*6670*/  FADD R84, R84, R85 ;  /* 0x0000005554547221 */ /* 0x000fe20000000000 */
[-C--:B------:R-:W-:Y:S01]  /*6680*/  FMUL R91, R91, R67.reuse ;  /* 0x000000435b5b7220 */ /* 0x080fe20000400000 */
[-C--:B------:R-:W-:Y:S01]  /*6690*/  FMUL R94, R94, R67.reuse ;  /* 0x000000435e5e7220 */ /* 0x080fe20000400000 */
[-C--:B------:R-:W-:Y:S01]  /*66a0*/  FMUL R95, R95, R67.reuse ;  /* 0x000000435f5f7220 */ /* 0x080fe20000400000 */
[----:B------:R-:W-:Y:S01]  /*66b0*/  FADD R84, R153, R84 ;  /* 0x0000005499547221 */ /* 0x000fe20000000000 */
[-C--:B------:R-:W-:Y:S01]  /*66c0*/  FMUL R98, R98, R67.reuse ;  /* 0x0000004362627220 */ /* 0x080fe20000400000 */
[-C--:B------:R-:W-:Y:S01]  /*66d0*/  FMUL R99, R99, R67.reuse ;  /* 0x0000004363637220 */ /* 0x080fe20000400000 */
[----:B------:R-:W-:Y:S01]  /*66e0*/  FMUL R102, R102, R67 ;  /* 0x0000004366667220 */ /* 0x000fe20000400000 */
[----:B--2---:R-:W-:Y:S01]  /*66f0*/  @!P3 FMUL R9, R9, R9 ;  /* 0x000000090909b220 */ /* 0x004fe20000400000 */
[----:B------:R-:W-:Y:S01]  /*6700*/  FADD R84, R81, R84 ;  /* 0x0000005451547221 */ /* 0x000fe20000000000 */
[-C--:B------:R-:W-:Y:S01]  /*6710*/  FMUL R103, R103, R67.reuse ;  /* 0x0000004367677220 */ /* 0x080fe20000400000 */
[----:B------:R-:W-:Y:S01]  /*6720*/  FMUL R106, R106, R67 ;  /* 0x000000436a6a7220 */ /* 0x000fe20000400000 */
[----:B------:R-:W-:Y:S01]  /*6730*/  FFMA R2, R9, R2, R74 ;  /* 0x0000000209027223 */ /* 0x000fe2000000004a */
[----:B------:R-:W-:Y:S01]  /*6740*/  FFMA R0, R67, R0, R84 ;  /* 0x0000000043007223 */ /* 0x000fe20000000054 */
[-C--:B------:R-:W-:Y:S01]  /*6750*/  FMUL R88, R88, R9.reuse ;  /* 0x0000000958587220 */ /* 0x080fe20000400000 */
        /* <DEDUP_REMOVED lines=30> */
[----:B------:R-:W-:Y:S01]  /*6940*/  FMUL R149, R149, R9 ;  /* 0x0000000995957220 */ /* 0x000fe20000400000 */
        /* <DEDUP_REMOVED lines=23> */
[----:B------:R-:W-:-:S02]  /*6ac0*/  F2FP.F16.F32.PACK_AB R34, R23, R12 ;  /* 0x0000000c1722723e */ /* 0x000fc400000000ff */
[----:B------:R-:W-:Y:S02]  /*6ad0*/  F2FP.F16.F32.PACK_AB R46, R20, R57 ;  /* 0x00000039142e723e */ /* 0x000fe400000000ff */
[----:B------:R-:W-:Y:S02]  /*6ae0*/  F2FP.F16.F32.PACK_AB R47, R59, R66 ;  /* 0x000000423b2f723e */ /* 0x000fe400000000ff */
[----:B------:R-:W-:Y:S02]  /*6af0*/  F2FP.F16.F32.PACK_AB R49, R63, R68 ;  /* 0x000000443f31723e */ /* 0x000fe400000000ff */
[----:B------:R-:W-:Y:S02]  /*6b00*/  F2FP.F16.F32.PACK_AB R50, R22, R65 ;  /* 0x000000411632723e */ /* 0x000fe400000000ff */
[----:B------:R-:W-:Y:S02]  /*6b10*/  F2FP.F16.F32.PACK_AB R51, R79, R18 ;  /* 0x000000124f33723e */ /* 0x000fe400000000ff */
[----:B------:R-:W-:-:S02]  /*6b20*/  F2FP.F16.F32.PACK_AB R53, R83, R82 ;  /* 0x000000525335723e */ /* 0x000fc400000000ff */
[----:B------:R-:W-:Y:S01]  /*6b30*/  F2FP.F16.F32.PACK_AB R54, R56, R73 ;  /* 0x000000493836723e */ /* 0x000fe200000000ff */
[----:B-1-3--:R-:W-:Y:S06]  /*6b40*/  @!P0 BRA `(.L_x_27) ;  /* 0x0000000000048947 */ /* 0x00afec0003800000 */
[----:B------:R-:W-:Y:S01]  /*6b50*/  BPT.TRAP 0x1 ;  /* 0x000000040000795c */ /* 0x000fe20000300000 */
.L_x_27:
[----:B------:R-:W-:Y:S05]  /*6b60*/  @P2 BRA `(.L_x_28) ;  /* 0x0000000000082947 */ /* 0x000fea0003800000 */
[----:B------:R-:W1:Y:S02]  /*6b70*/  SYNCS.PHASECHK.TRANS64.TRYWAIT P2, [UR10+0x30000], R11 ;  /* 0x0300000bff0075a7 */ /* 0x000e64000804014a */
[----:B-1----:R-:W-:Y:S05]  /*6b80*/  @!P2 BRA `(.L_x_29) ;  /* 0x000000680098a947 */ /* 0x002fea0003800000 */
.L_x_28:
[----:B------:R-:W-:Y:S01]  /*6b90*/  ULEA UR10, UR4, UR7, 0xb ;  /* 0x00000007040a7291 */ /* 0x000fe2000f8e583f */
[----:B------:R-:W-:Y:S01]  /*6ba0*/  WARPGROUP.ARRIVE ;  /* 0x00000000000079c5 */ /* 0x000fe20000000000 */
[----:B------:R-:W-:Y:S01]  /*6bb0*/  UMOV UR11, 0x40000040 ;  /* 0x40000040000b7882 */ /* 0x000fe20000000000 */
[----:B------:R-:W-:Y:S01]  /*6bc0*/  UMOV UR15, 0x40000040 ;  /* 0x40000040000f7882 */ /* 0x000fe20000000000 */
[----:B------:R-:W-:Y:S01]  /*6bd0*/  UIADD3 UR14, UR10, 0x80, URZ ;  /* 0x000000800a0e7890 */ /* 0x000fe2000fffe03f */
[----:B------:R-:W-:-:S04]  /*6be0*/  F2FP.F16.F32.PACK_AB R55, R87, R86 ;  /* 0x000000565737723e */ /* 0x000fc800000000ff */
[----:B------:R-:W-:Y:S01]  /*6bf0*/  HGMMA.64x128x16.F32 R88, R24, gdesc[UR8].tnspB, R88, gsb0 ;  /* 0x41e0000818587df0 */ /* 0x000fe20008000858 */
[----:B------:R-:W-:Y:S02]  /*6c00*/  UMOV UR11, 0x40000040 ;  /* 0x40000040000b7882 */ /* 0x000fe40000000000 */
        /* <DEDUP_REMOVED lines=25> */
[----:B------:R-:W-:Y:S01]  /*6da0*/  UIADD3 UR10, UR10, 0x380, URZ ;  /* 0x000003800a0a7890 */ /* 0x000fe2000fffe03f */
[----:B------:R-:W-:Y:S02]  /*6db0*/  WARPGROUP.DEPBAR.LE gsb0, 0x0 ;  /* 0x00008000000079c5 */ /* 0x000fe40000010000 */
[----:B------:R-:W-:-:S06]  /*6dc0*/  WARPGROUP.ARRIVE ;  /* 0x00000000000079c5 */ /* 0x000fcc0000000000 */
[----:B------:R-:W-:Y:S03]  /*6dd0*/  HGMMA.64x128x16.F32 R88, R48, gdesc[UR12].tnspB, R88, gsb0 ;  /* 0x41e0000c30587df0 */ /* 0x000fe60008000858 */
[----:B------:R-:W-:Y:S02]  /*6de0*/  WARPGROUP.DEPBAR.LE gsb0, 0x0 ;  /* 0x00008000000079c5 */ /* 0x000fe40000010000 */
[----:B------:R-:W-:-:S07]  /*6df0*/  WARPGROUP.ARRIVE ;  /* 0x00000000000079c5 */ /* 0x000fce0000000000 */
[----:B------:R-:W-:Y:S03]  /*6e00*/  HGMMA.64x128x16.F32 R88, R52, gdesc[UR8].tnspB, R88, gsb0 ;  /* 0x41e0000834587df0 */ /* 0x000fe60008000858 */
[----:B------:R-:W-:Y:S02]  /*6e10*/  WARPGROUP.DEPBAR.LE gsb0, 0x0 ;  /* 0x00008000000079c5 */ /* 0x000fe40000010000 */
[----:B------:R-:W-:Y:S05]  /*6e20*/  @!P0 BRA `(.L_x_30) ;  /* 0x0000000000048947 */ /* 0x000fea0003800000 */
[----:B------:R-:W-:Y:S01]  /*6e30*/  BPT.TRAP 0x1 ;  /* 0x000000040000795c */ /* 0x000fe20000300000 */
.L_x_30:
[----:B------:R-:W-:-:S04]  /*6e40*/  ULEA UR10, UR38, UR37, 0x3 ;  /* 0x00000025260a7291 */ /* 0x000fc8000f8e183f */
[----:B------:R-:W-:-:S04]  /*6e50*/  UIADD3 UR10, UR10, 0x30028, URZ ;  /* 0x000300280a0a7890 */ /* 0x000fc8000fffe03f */
[----:B------:R-:W-:-:S09]  /*6e60*/  UPRMT UR10, URZ, 0x654, UR10 ;  /* 0x000006543f0a7896 */ /* 0x000fd2000800000a */
[----:B------:R-:W-:Y:S01]  /*6e70*/  SYNCS.ARRIVE.TRANS64.RED.A1T0 RZ, [UR10], RZ ;  /* 0x000000ffffff79a7 */ /* 0x000fe2000810040a */
[----:B------:R-:W-:Y:S05]  /*6e80*/  @P1 BRA `(.L_x_31) ;  /* 0x0000000000041947 */ /* 0x000fea0003800000 */
[----:B------:R-:W-:Y:S01]  /*6e90*/  BPT.TRAP 0x1 ;  /* 0x000000040000795c */ /* 0x000fe20000300000 */
.L_x_31:
[----:B------:R-:W-:-:S04]  /*6ea0*/  UIADD3 UR38, UR38, 0x1, URZ ;  /* 0x0000000126267890 */ /* 0x000fc8000fffe03f */
[----:B------:R-:W-:-:S04]  /*6eb0*/  UISETP.NE.AND UP0, UPT, UR38, 0x5, UPT ;  /* 0x000000052600788c */ /* 0x000fc8000bf05270 */
[----:B------:R-:W-:Y:S01]  /*6ec0*/  USEL UR38, UR38, URZ, UP0 ;  /* 0x0000003f26267287 */ /* 0x000fe20008000000 */
[----:B------:R-:W-:Y:S11]  /*6ed0*/  @!P0 BRA `(.L_x_32) ;  /* 0x0000000000048947 */ /* 0x000ff60003800000 */
[----:B------:R-:W-:Y:S01]  /*6ee0*/  BPT.TRAP 0x1 ;  /* 0x000000040000795c */ /* 0x000fe20000300000 */
.L_x_32:
[----:B------:R-:W-:-:S04]  /*6ef0*/  ULEA UR10, UR38, UR37, 0x3 ;  /* 0x00000025260a7291 */ /* 0x000fc8000f8e183f */
[----:B------:R-:W-:-:S04]  /*6f00*/  UIADD3 UR10, UR10, 0x30028, URZ ;  /* 0x000300280a0a7890 */ /* 0x000fc8000fffe03f */
[----:B------:R-:W-:-:S09]  /*6f10*/  UPRMT UR10, URZ, 0x654, UR10 ;  /* 0x000006543f0a7896 */ /* 0x000fd2000800000a */
[----:B------:R-:W-:Y:S01]  /*6f20*/  SYNCS.ARRIVE.TRANS64.RED.A1T0 RZ, [UR10], RZ ;  /* 0x000000ffffff79a7 */ /* 0x000fe2000810040a */
[----:B------:R-:W-:Y:S05]  /*6f30*/  @P1 BRA `(.L_x_33) ;  /* 0x0000000000041947 */ /* 0x000fea0003800000 */
[----:B------:R-:W-:Y:S01]  /*6f40*/  BPT.TRAP 0x1 ;  /* 0x000000040000795c */ /* 0x000fe20000300000 */
.L_x_33:
[----:B------:R-:W-:Y:S01]  /*6f50*/  UIADD3 UR4, UR4, 0x1, URZ ;  /* 0x0000000104047890 */ /* 0x000fe2000fffe03f */
[C---:B------:R-:W-:Y:S01]  /*6f60*/  ISETP.GT.AND P2, PT, R6.reuse, 0x2, PT ;  /* 0x000000020600780c */ /* 0x040fe20003f44270 */
[----:B------:R-:W-:Y:S01]  /*6f70*/  UIADD3 UR38, UR38, 0x1, URZ ;  /* 0x0000000126267890 */ /* 0x000fe2000fffe03f */
[----:B------:R-:W-:Y:S01]  /*6f80*/  IADD3 R6, R6, -0x1, RZ ;  /* 0xffffffff06067810 */ /* 0x000fe20007ffe0ff */
[----:B------:R-:W-:Y:S01]  /*6f90*/  UISETP.NE.AND UP2, UPT, UR4, 0x5, UPT ;  /* 0x000000050400788c */ /* 0x000fe2000bf45270 */
[----:B------:R-:W-:Y:S01]  /*6fa0*/  IADD3 R3, R3, 0x80, RZ ;  /* 0x0000008003037810 */ /* 0x000fe20007ffe0ff */
[----:B------:R-:W-:Y:S01]  /*6fb0*/  UISETP.NE.AND UP0, UPT, UR38, 0x5, UPT ;  /* 0x000000052600788c */ /* 0x000fe2000bf05270 */
[----:B------:R-:W-:Y:S01]  /*6fc0*/  MOV R9, R4 ;  /* 0x0000000400097202 */ /* 0x000fe20000000f00 */
[----:B------:R-:W-:Y:S01]  /*6fd0*/  USEL UR10, URZ, 0x1, UP2 ;  /* 0x000000013f0a7887 */ /* 0x000fe20009000000 */
[----:B-1----:R-:W-:Y:S01]  /*6fe0*/  MOV R11, R5 ;  /* 0x00000005000b7202 */ /* 0x002fe20000000f00 */
[----:B------:R-:W-:-:S02]  /*6ff0*/  USEL UR38, UR38, URZ, UP0 ;  /* 0x0000003f26267287 */ /* 0x000fc40008000000 */
[----:B------:R-:W-:Y:S02]  /*7000*/  USEL UR4, UR4, URZ, UP2 ;  /* 0x0000003f04047287 */ /* 0x000fe40009000000 */
[----:B------:R-:W-:Y:S01]  /*7010*/  LOP3.LUT R10, R7, UR10, RZ, 0x3c, !PT ;  /* 0x0000000a070a7c12 */ /* 0x000fe2000f8e3cff */
[----:B------:R-:W-:Y:S09]  /*7020*/  @P2 BRA `(.L_x_34) ;  /* 0xffffffd000fc2947 */ /* 0x000ff2000383ffff */
.L_x_23:
[----:B------:R-:W-:-:S13]  /*7030*/  ISETP.GE.AND P2, PT, R6, 0x1, PT ;  /* 0x000000010600780c */ /* 0x000fda0003f46270 */
[----:B------:R-:W-:Y:S05]  /*7040*/  @!P2 BRA `(.L_x_35) ;  /* 0x00000034003ca947 */ /* 0x000fea0003800000 */
[----:B------:R-:W-:Y:S01]  /*7050*/  MOV R9, R4 ;  /* 0x0000000400097202 */ /* 0x000fe20000000f00 */
[----:B------:R-:W-:Y:S01]  /*7060*/  IMAD.MOV.U32 R8, RZ, RZ, R5 ;  /* 0x000000ffff087224 */ /* 0x000fe200078e0005 */
[----:B------:R-:W-:Y:S01]  /*7070*/  ULDC UR39, c[0x0][0x604] ;  /* 0x0001810000277ab9 */ /* 0x000fe20000000800 */
[----:B------:R-:W-:-:S05]  /*7080*/  ULDC UR40, c[0x0][0x28c] ;  /* 0x0000a30000287ab9 */ /* 0x000fca0000000800 */
.L_x_46:
[----:B------:R-:W-:Y:S05]  /*7090*/  @!P0 BRA `(.L_x_36) ;  /* 0x0000000000048947 */ /* 0x000fea0003800000 */
[----:B------:R-:W-:Y:S01]  /*70a0*/  BPT.TRAP 0x1 ;  /* 0x000000040000795c */ /* 0x000fe20000300000 */
.L_x_36:
[----:B------:R-:W-:Y:S01]  /*70b0*/  ULEA UR10, UR4, UR37, 0x3 ;  /* 0x00000025040a7291 */ /* 0x000fe2000f8e183f */
[----:B------:R-:W-:-:S08]  /*70c0*/  SHF.L.U32 R4, R10, 0x1f, RZ ;  /* 0x0000001f0a047819 */ /* 0x000fd000000006ff */
[----:B------:R-:W1:Y:S02]  /*70d0*/  SYNCS.PHASECHK.TRANS64.TRYWAIT P2, [UR10+0x30000], R4 ;  /* 0x03000004ff0075a7 */ /* 0x000e64000804014a */
[----:B-1----:R-:W-:Y:S05]  /*70e0*/  @!P2 BRA `(.L_x_37) ;  /* 0x000000640058a947 */ /* 0x002fea0003800000 */
.L_x_110:
        /* <DEDUP_REMOVED lines=47> */
.L_x_38:
[C---:B-1----:R-:W-:Y:S01]  /*73e0*/  IADD3 R5, R3.reuse, 0x8, RZ ;  /* 0x0000000803057810 */ /* 0x042fe20007ffe0ff */
[----:B------:R-:W-:Y:S01]  /*73f0*/  ULEA UR10, UR4, UR37, 0x3 ;  /* 0x00000025040a7291 */ /* 0x000fe2000f8e183f */
[----:B------:R-:W-:Y:S02]  /*7400*/  IADD3 R4, R3, 0x1, RZ ;  /* 0x0000000103047810 */ /* 0x000fe40007ffe0ff */
[----:B------:R-:W-:Y:S02]  /*7410*/  ISETP.GE.AND P2, PT, R5, UR40, PT ;  /* 0x0000002805007c0c */ /* 0x000fe4000bf46270 */
[C---:B------:R-:W-:Y:S02]  /*7420*/  ISETP.GE.AND P4, PT, R3.reuse, UR40, PT ;  /* 0x0000002803007c0c */ /* 0x040fe4000bf86270 */
[----:B------:R-:W-:Y:S02]  /*7430*/  IADD3 R5, R3, 0x11, RZ ;  /* 0x0000001103057810 */ /* 0x000fe40007ffe0ff */
[----:B------:R-:W-:-:S02]  /*7440*/  ISETP.GE.AND P3, PT, R4, UR40, PT ;  /* 0x0000002804007c0c */ /* 0x000fc4000bf66270 */
[----:B------:R-:W-:Y:S02]  /*7450*/  FSEL R24, R24, -INF , !P4 ;  /* 0xff80000018187808 */ /* 0x000fe40006000000 */
[----:B------:R-:W-:Y:S02]  /*7460*/  FSEL R15, R26, -INF , !P4 ;  /* 0xff8000001a0f7808 */ /* 0x000fe40006000000 */
[----:B------:R-:W-:Y:S02]  /*7470*/  IADD3 R4, R3, 0x10, RZ ;  /* 0x0000001003047810 */ /* 0x000fe40007ffe0ff */
[----:B------:R-:W-:Y:S01]  /*7480*/  ISETP.GE.AND P4, PT, R5, UR40, PT ;  /* 0x0000002805007c0c */ /* 0x000fe2000bf86270 */
[C---:B------:R-:W-:Y:S01]  /*7490*/  VIADD R5, R3.reuse, 0x19 ;  /* 0x0000001903057836 */ /* 0x040fe20000000000 */
[----:B------:R-:W-:Y:S02]  /*74a0*/  ISETP.GE.AND P6, PT, R4, UR40, PT ;  /* 0x0000002804007c0c */ /* 0x000fe4000bfc6270 */
[----:B------:R-:W-:-:S02]  /*74b0*/  IADD3 R10, R3, 0x9, RZ ;  /* 0x00000009030a7810 */ /* 0x000fc40007ffe0ff */
[----:B------:R-:W-:Y:S02]  /*74c0*/  IADD3 R4, R3, 0x18, RZ ;  /* 0x0000001803047810 */ /* 0x000fe40007ffe0ff */
[----:B------:R-:W-:Y:S02]  /*74d0*/  FSEL R28, R28, -INF , !P2 ;  /* 0xff8000001c1c7808 */ /* 0x000fe40005000000 */
[----:B------:R-:W-:Y:S02]  /*74e0*/  FSEL R13, R30, -INF , !P2 ;  /* 0xff8000001e0d7808 */ /* 0x000fe40005000000 */
[----:B------:R-:W-:Y:S02]  /*74f0*/  ISETP.GE.AND P2, PT, R5, UR40, PT ;  /* 0x0000002805007c0c */ /* 0x000fe4000bf46270 */
[----:B------:R-:W-:Y:S02]  /*7500*/  IADD3 R5, R3, 0x21, RZ ;  /* 0x0000002103057810 */ /* 0x000fe40007ffe0ff */
[----:B------:R-:W-:-:S02]  /*7510*/  FSEL R25, R25, -INF , !P3 ;  /* 0xff80000019197808 */ /* 0x000fc40005800000 */
[----:B------:R-:W-:Y:S02]  /*7520*/  FSEL R27, R27, -INF , !P3 ;  /* 0xff8000001b1b7808 */ /* 0x000fe40005800000 */
[----:B------:R-:W-:Y:S02]  /*7530*/  ISETP.GE.AND P5, PT, R10, UR40, PT ;  /* 0x000000280a007c0c */ /* 0x000fe4000bfa6270 */
[----:B------:R-:W-:Y:S02]  /*7540*/  ISETP.GE.AND P3, PT, R4, UR40, PT ;  /* 0x0000002804007c0c */ /* 0x000fe4000bf66270 */
[----:B------:R-:W-:Y:S02]  /*7550*/  IADD3 R4, R3, 0x20, RZ ;  /* 0x0000002003047810 */ /* 0x000fe40007ffe0ff */
[----:B------:R-:W-:Y:S02]  /*7560*/  FSEL R32, R32, -INF , !P6 ;  /* 0xff80000020207808 */ /* 0x000fe40007000000 */
[----:B------:R-:W-:-:S02]  /*7570*/  FSEL R34, R34, -INF , !P6 ;  /* 0xff80000022227808 */ /* 0x000fc40007000000 */
[----:B------:R-:W-:Y:S02]  /*7580*/  ISETP.GE.AND P6, PT, R5, UR40, PT ;  /* 0x0000002805007c0c */ /* 0x000fe4000bfc6270 */
[----:B------:R-:W-:Y:S02]  /*7590*/  IADD3 R5, R3, 0x28, RZ ;  /* 0x0000002803057810 */ /* 0x000fe40007ffe0ff */
[----:B------:R-:W-:Y:S02]  /*75a0*/  FSEL R29, R29, -INF , !P5 ;  /* 0xff8000001d1d7808 */ /* 0x000fe40006800000 */
[----:B------:R-:W-:Y:S02]  /*75b0*/  FSEL R31, R31, -INF , !P5 ;  /* 0xff8000001f1f7808 */ /* 0x000fe40006800000 */
[----:B------:R-:W-:Y:S02]  /*75c0*/  ISETP.GE.AND P5, PT, R4, UR40, PT ;  /* 0x0000002804007c0c */ /* 0x000fe4000bfa6270 */
[----:B------:R-:W-:-:S02]  /*75d0*/  FSEL R33, R33, -INF , !P4 ;  /* 0xff80000021217808 */ /* 0x000fc40006000000 */
[----:B------:R-:W-:Y:S02]  /*75e0*/  FSEL R35, R35, -INF , !P4 ;  /* 0xff80000023237808 */ /* 0x000fe40006000000 */
[----:B------:R-:W-:Y:S02]  /*75f0*/  FMNMX R4, R15, R8, !PT ;  /* 0x000000080f047209 */ /* 0x000fe40007800000 */
[----:B------:R-:W-:Y:S02]  /*7600*/  ISETP.GE.AND P4, PT, R5, UR40, PT ;  /* 0x0000002805007c0c */ /* 0x000fe4000bf86270 */
[----:B------:R-:W-:Y:S02]  /*7610*/  IADD3 R5, R3, 0x29, RZ ;  /* 0x0000002903057810 */ /* 0x000fe40007ffe0ff */
[----:B------:R-:W-:Y:S02]  /*7620*/  FMNMX R4, R27, R4, !PT ;  /* 0x000000041b047209 */ /* 0x000fe40007800000 */
[----:B------:R-:W-:-:S02]  /*7630*/  FSEL R36, R36, -INF , !P3 ;  /* 0xff80000024247808 */ /* 0x000fc40005800000 */
[----:B------:R-:W-:Y:S02]  /*7640*/  FSEL R38, R38, -INF , !P3 ;  /* 0xff80000026267808 */ /* 0x000fe40005800000 */
[----:B------:R-:W-:Y:S02]  /*7650*/  ISETP.GE.AND P3, PT, R5, UR40, PT ;  /* 0x0000002805007c0c */ /* 0x000fe4000bf66270 */
[----:B------:R-:W-:Y:S02]  /*7660*/  IADD3 R5, R3, 0x30, RZ ;  /* 0x0000003003057810 */ /* 0x000fe40007ffe0ff */
[----:B------:R-:W-:Y:S02]  /*7670*/  FMNMX R4, R13, R4, !PT ;  /* 0x000000040d047209 */ /* 0x000fe40007800000 */
[----:B------:R-:W-:Y:S02]  /*7680*/  FSEL R37, R37, -INF , !P2 ;  /* 0xff80000025257808 */ /* 0x000fe40005000000 */
[----:B------:R-:W-:-:S02]  /*7690*/  FSEL R39, R39, -INF , !P2 ;  /* 0xff80000027277808 */ /* 0x000fc40005000000 */
[----:B------:R-:W-:Y:S02]  /*76a0*/  ISETP.GE.AND P2, PT, R5, UR40, PT ;  /* 0x0000002805007c0c */ /* 0x000fe4000bf46270 */
[----:B------:R-:W-:Y:S02]  /*76b0*/  FMNMX R5, R31, R4, !PT ;  /* 0x000000041f057209 */ /* 0x000fe40007800000 */
[----:B------:R-:W-:Y:S02]  /*76c0*/  FSEL R42, R42, -INF , !P5 ;  /* 0xff8000002a2a7808 */ /* 0x000fe40006800000 */
[----:B------:R-:W-:Y:S02]  /*76d0*/  FMNMX R4, R34, R5, !PT ;  /* 0x0000000522047209 */ /* 0x000fe40007800000 */
[----:B------:R-:W-:Y:S02]  /*76e0*/  IADD3 R10, R3, 0x31, RZ ;  /* 0x00000031030a7810 */ /* 0x000fe40007ffe0ff */
[----:B------:R-:W-:-:S02]  /*76f0*/  FMNMX R5, R35, R4, !PT ;  /* 0x0000000423057209 */ /* 0x000fc40007800000 */
[----:B------:R-:W-:Y:S02]  /*7700*/  FSEL R40, R40, -INF , !P5 ;  /* 0xff80000028287808 */ /* 0x000fe40006800000 */
[----:B------:R-:W-:Y:S02]  /*7710*/  FMNMX R4, R38, R5, !PT ;  /* 0x0000000526047209 */ /* 0x000fe40007800000 */
[----:B------:R-:W-:Y:S02]  /*7720*/  FSEL R43, R43, -INF , !P6 ;  /* 0xff8000002b2b7808 */ /* 0x000fe40007000000 */
[----:B------:R-:W-:Y:S02]  /*7730*/  FMNMX R5, R39, R4, !PT ;  /* 0x0000000427057209 */ /* 0x000fe40007800000 */
[----:B------:R-:W-:Y:S01]  /*7740*/  ISETP.GE.AND P5, PT, R10, UR40, PT ;  /* 0x000000280a007c0c */ /* 0x000fe2000bfa6270 */
[----:B------:R-:W-:Y:S01]  /*7750*/  VIADD R10, R3, 0x38 ;  /* 0x00000038030a7836 */ /* 0x000fe20000000000 */
[----:B------:R-:W-:-:S02]  /*7760*/  FMNMX R4, R42, R5, !PT ;  /* 0x000000052a047209 */ /* 0x000fc40007800000 */
[----:B------:R-:W-:Y:S02]  /*7770*/  FSEL R46, R46, -INF , !P4 ;  /* 0xff8000002e2e7808 */ /* 0x000fe40006000000 */
[----:B------:R-:W-:Y:S02]  /*7780*/  FMNMX R5, R43, R4, !PT ;  /* 0x000000042b057209 */ /* 0x000fe40007800000 */
[----:B------:R-:W-:Y:S02]  /*7790*/  FSEL R41, R41, -INF , !P6 ;  /* 0xff80000029297808 */ /* 0x000fe40007000000 */
[----:B------:R-:W-:Y:S02]  /*77a0*/  ISETP.GE.AND P6, PT, R10, UR40, PT ;  /* 0x000000280a007c0c */ /* 0x000fe4000bfc6270 */
[----:B------:R-:W-:Y:S02]  /*77b0*/  IADD3 R10, R3, 0x39, RZ ;  /* 0x00000039030a7810 */ /* 0x000fe40007ffe0ff */
[----:B------:R-:W-:-:S02]  /*77c0*/  FSEL R47, R47, -INF , !P3 ;  /* 0xff8000002f2f7808 */ /* 0x000fc40005800000 */
[----:B------:R-:W-:Y:S02]  /*77d0*/  FMNMX R4, R46, R5, !PT ;  /* 0x000000052e047209 */ /* 0x000fe40007800000 */
[----:B------:R-:W-:Y:S02]  /*77e0*/  FSEL R44, R44, -INF , !P4 ;  /* 0xff8000002c2c7808 */ /* 0x000fe40006000000 */
[----:B------:R-:W-:Y:S02]  /*77f0*/  ISETP.GE.AND P4, PT, R10, UR40, PT ;  /* 0x000000280a007c0c */ /* 0x000fe4000bf86270 */
[----:B------:R-:W-:Y:S02]  /*7800*/  FSEL R50, R50, -INF , !P2 ;  /* 0xff80000032327808 */ /* 0x000fe40005000000 */
[----:B------:R-:W-:Y:S02]  /*7810*/  FMNMX R5, R47, R4, !PT ;  /* 0x000000042f057209 */ /* 0x000fe40007800000 */
[----:B------:R-:W-:-:S02]  /*7820*/  IADD3 R10, R3, 0x40, RZ ;  /* 0x00000040030a7810 */ /* 0x000fc40007ffe0ff */
[----:B------:R-:W-:Y:S02]  /*7830*/  FSEL R45, R45, -INF , !P3 ;  /* 0xff8000002d2d7808 */ /* 0x000fe40005800000 */
[----:B------:R-:W-:Y:S02]  /*7840*/  FSEL R51, R51, -INF , !P5 ;  /* 0xff80000033337808 */ /* 0x000fe40006800000 */
[----:B------:R-:W-:Y:S02]  /*7850*/  FMNMX R4, R50, R5, !PT ;  /* 0x0000000532047209 */ /* 0x000fe40007800000 */
[----:B------:R-:W-:Y:S02]  /*7860*/  ISETP.GE.AND P3, PT, R10, UR40, PT ;  /* 0x000000280a007c0c */ /* 0x000fe4000bf66270 */
[----:B------:R-:W-:Y:S02]  /*7870*/  IADD3 R10, R3, 0x41, RZ ;  /* 0x00000041030a7810 */ /* 0x000fe40007ffe0ff */
[----:B------:R-:W-:-:S02]  /*7880*/  FSEL R54, R54, -INF , !P6 ;  /* 0xff80000036367808 */ /* 0x000fc40007000000 */
[----:B------:R-:W-:Y:S02]  /*7890*/  FMNMX R5, R51, R4, !PT ;  /* 0x0000000433057209 */ /* 0x000fe40007800000 */
[----:B------:R-:W-:Y:S02]  /*78a0*/  FSEL R48, R48, -INF , !P2 ;  /* 0xff80000030307808 */ /* 0x000fe40005000000 */
[----:B------:R-:W-:Y:S02]  /*78b0*/  ISETP.GE.AND P2, PT, R10, UR40, PT ;  /* 0x000000280a007c0c */ /* 0x000fe4000bf46270 */
[----:B------:R-:W-:Y:S02]  /*78c0*/  IADD3 R10, R3, 0x48, RZ ;  /* 0x00000048030a7810 */ /* 0x000fe40007ffe0ff */
[----:B------:R-:W-:Y:S02]  /*78d0*/  FSEL R55, R55, -INF , !P4 ;  /* 0xff80000037377808 */ /* 0x000fe40006000000 */
[----:B------:R-:W-:-:S02]  /*78e0*/  FMNMX R4, R54, R5, !PT ;  /* 0x0000000536047209 */ /* 0x000fc40007800000 */
[----:B------:R-:W-:Y:S02]  /*78f0*/  FSEL R49, R49, -INF , !P5 ;  /* 0xff80000031317808 */ /* 0x000fe40006800000 */
[----:B------:R-:W-:Y:S02]  /*7900*/  ISETP.GE.AND P5, PT, R10, UR40, PT ;  /* 0x000000280a007c0c */ /* 0x000fe4000bfa6270 */
[----:B------:R-:W-:Y:S02]  /*7910*/  IADD3 R10, R3, 0x49, RZ ;  /* 0x00000049030a7810 */ /* 0x000fe40007ffe0ff */
[----:B------:R-:W-:Y:S02]  /*7920*/  FSEL R58, R58, -INF , !P3 ;  /* 0xff8000003a3a7808 */ /* 0x000fe40005800000 */
[----:B------:R-:W-:Y:S02]  /*7930*/  FMNMX R5, R55, R4, !PT ;  /* 0x0000000437057209 */ /* 0x000fe40007800000 */
[----:B------:R-:W-:-:S02]  /*7940*/  FSEL R52, R52, -INF , !P6 ;  /* 0xff80000034347808 */ /* 0x000fc40007000000 */
[----:B------:R-:W-:Y:S02]  /*7950*/  ISETP.GE.AND P6, PT, R10, UR40, PT ;  /* 0x000000280a007c0c */ /* 0x000fe4000bfc6270 */
[----:B------:R-:W-:Y:S02]  /*7960*/  FSEL R59, R59, -INF , !P2 ;  /* 0xff8000003b3b7808 */ /* 0x000fe40005000000 */
[----:B------:R-:W-:Y:S02]  /*7970*/  FMNMX R4, R58, R5, !PT ;  /* 0x000000053a047209 */ /* 0x000fe40007800000 */
[----:B------:R-:W-:Y:S02]  /*7980*/  IADD3 R10, R3, 0x50, RZ ;  /* 0x00000050030a7810 */ /* 0x000fe40007ffe0ff */
[----:B------:R-:W-:Y:S02]  /*7990*/  FSEL R53, R53, -INF , !P4 ;  /* 0xff80000035357808 */ /* 0x000fe40006000000 */
[----:B------:R-:W-:-:S02]  /*79a0*/  FSEL R62, R62, -INF , !P5 ;  /* 0xff8000003e3e7808 */ /* 0x000fc40006800000 */
[----:B------:R-:W-:Y:S02]  /*79b0*/  FMNMX R5, R59, R4, !PT ;  /* 0x000000043b057209 */ /* 0x000fe40007800000 */
[----:B------:R-:W-:Y:S01]  /*79c0*/  ISETP.GE.AND P4, PT, R10, UR40, PT ;  /* 0x000000280a007c0c */ /* 0x000fe2000bf86270 */
[----:B------:R-:W-:Y:S01]  /*79d0*/  VIADD R10, R3, 0x51 ;  /* 0x00000051030a7836 */ /* 0x000fe20000000000 */
[----:B------:R-:W-:Y:S02]  /*79e0*/  FSEL R63, R63, -INF , !P6 ;  /* 0xff8000003f3f7808 */ /* 0x000fe40007000000 */
[----:B------:R-:W-:Y:S02]  /*79f0*/  FMNMX R4, R62, R5, !PT ;  /* 0x000000053e047209 */ /* 0x000fe40007800000 */
[----:B------:R-:W-:Y:S02]  /*7a00*/  FSEL R56, R56, -INF , !P3 ;  /* 0xff80000038387808 */ /* 0x000fe40005800000 */
[----:B------:R-:W-:-:S02]  /*7a10*/  ISETP.GE.AND P3, PT, R10, UR40, PT ;  /* 0x000000280a007c0c */ /* 0x000fc4000bf66270 */
[----:B------:R-:W-:Y:S02]  /*7a20*/  IADD3 R10, R3, 0x58, RZ ;  /* 0x00000058030a7810 */ /* 0x000fe40007ffe0ff */
[----:B------:R-:W-:Y:S02]  /*7a30*/  FSEL R66, R66, -INF , !P4 ;  /* 0xff80000042427808 */ /* 0x000fe40006000000 */
[----:B------:R-:W-:Y:S02]  /*7a40*/  FMNMX R5, R63, R4, !PT ;  /* 0x000000043f057209 */ /* 0x000fe40007800000 */
[----:B------:R-:W-:Y:S02]  /*7a50*/  FSEL R57, R57, -INF , !P2 ;  /* 0xff80000039397808 */ /* 0x000fe40005000000 */
[----:B------:R-:W-:Y:S02]  /*7a60*/  ISETP.GE.AND P2, PT, R10, UR40, PT ;  /* 0x000000280a007c0c */ /* 0x000fe4000bf46270 */
[----:B------:R-:W-:-:S02]  /*7a70*/  IADD3 R11, R3, 0x59, RZ ;  /* 0x00000059030b7810 */ /* 0x000fc40007ffe0ff */
[----:B------:R-:W-:Y:S02]  /*7a80*/  FSEL R67, R67, -INF , !P3 ;  /* 0xff80000043437808 */ /* 0x000fe40005800000 */
[----:B------:R-:W-:Y:S02]  /*7a90*/  FMNMX R4, R66, R5, !PT ;  /* 0x0000000542047209 */ /* 0x000fe40007800000 */
[----:B------:R-:W-:Y:S02]  /*7aa0*/  P2R R12, PR, RZ, 0x2 ;  /* 0x00000002ff0c7803 */ /* 0x000fe40000000000 */
[----:B------:R-:W-:Y:S02]  /*7ab0*/  IADD3 R19, R3, 0x60, RZ ;  /* 0x0000006003137810 */ /* 0x000fe40007ffe0ff */
[----:B------:R-:W-:Y:S02]  /*7ac0*/  ISETP.GE.AND P1, PT, R11, UR40, PT ;  /* 0x000000280b007c0c */ /* 0x000fe4000bf26270 */
[----:B------:R-:W-:-:S02]  /*7ad0*/  IADD3 R10, R3, 0x61, RZ ;  /* 0x00000061030a7810 */ /* 0x000fc40007ffe0ff */
[----:B------:R-:W-:Y:S02]  /*7ae0*/  FSEL R70, R70, -INF , !P2 ;  /* 0xff80000046467808 */ /* 0x000fe40005000000 */
[----:B------:R-:W-:Y:S02]  /*7af0*/  FMNMX R5, R67, R4, !PT ;  /* 0x0000000443057209 */ /* 0x000fe40007800000 */
[----:B------:R-:W-:Y:S02]  /*7b00*/  P2R R14, PR, RZ, 0x1 ;  /* 0x00000001ff0e7803 */ /* 0x000fe40000000000 */
[----:B------:R-:W-:Y:S02]  /*7b10*/  FSEL R60, R60, -INF , !P5 ;  /* 0xff8000003c3c7808 */ /* 0x000fe40006800000 */
[----:B------:R-:W-:Y:S02]  /*7b20*/  ISETP.GE.AND P5, PT, R19, UR40, PT ;  /* 0x0000002813007c0c */ /* 0x000fe4000bfa6270 */
[----:B------:R-:W-:-:S02]  /*7b30*/  ISETP.GE.AND P0, PT, R10, UR40, PT ;  /* 0x000000280a007c0c */ /* 0x000fc4000bf06270 */
[----:B------:R-:W-:Y:S02]  /*7b40*/  FSEL R71, R71, -INF , !P1 ;  /* 0xff80000047477808 */ /* 0x000fe40004800000 */
[----:B------:R-:W-:Y:S02]  /*7b50*/  FMNMX R4, R70, R5, !PT ;  /* 0x0000000546047209 */ /* 0x000fe40007800000 */
[----:B------:R-:W-:Y:S02]  /*7b60*/  IADD3 R10, R3, 0x68, RZ ;  /* 0x00000068030a7810 */ /* 0x000fe40007ffe0ff */
[----:B------:R-:W-:Y:S02]  /*7b70*/  FSEL R74, R74, -INF , !P5 ;  /* 0xff8000004a4a7808 */ /* 0x000fe40006800000 */
[----:B------:R-:W-:Y:S02]  /*7b80*/  FMNMX R5, R71, R4, !PT ;  /* 0x0000000447057209 */ /* 0x000fe40007800000 */
[----:B------:R-:W-:-:S02]  /*7b90*/  ISETP.GE.AND P1, PT, R10, UR40, PT ;  /* 0x000000280a007c0c */ /* 0x000fc4000bf26270 */
[----:B------:R-:W-:Y:S02]  /*7ba0*/  IADD3 R10, R3, 0x69, RZ ;  /* 0x00000069030a7810 */ /* 0x000fe40007ffe0ff */
[----:B------:R-:W-:Y:S02]  /*7bb0*/  FSEL R75, R75, -INF , !P0 ;  /* 0xff8000004b4b7808 */ /* 0x000fe40004000000 */
[----:B------:R-:W-:Y:S02]  /*7bc0*/  FMNMX R4, R74, R5, !PT ;  /* 0x000000054a047209 */ /* 0x000fe40007800000 */
[----:B------:R-:W-:Y:S02]  /*7bd0*/  FSEL R68, R68, -INF , !P2 ;  /* 0xff80000044447808 */ /* 0x000fe40005000000 */
[----:B------:R-:W-:Y:S01]  /*7be0*/  ISETP.GE.AND P2, PT, R10, UR40, PT ;  /* 0x000000280a007c0c */ /* 0x000fe2000bf46270 */
[----:B------:R-:W-:Y:S01]  /*7bf0*/  VIADD R10, R3, 0x70 ;  /* 0x00000070030a7836 */ /* 0x000fe20000000000 */
[----:B------:R-:W-:-:S02]  /*7c00*/  FSEL R78, R78, -INF , !P1 ;  /* 0xff8000004e4e7808 */ /* 0x000fc40004800000 */
[----:B------:R-:W-:Y:S02]  /*7c10*/  FMNMX R5, R75, R4, !PT ;  /* 0x000000044b057209 */ /* 0x000fe40007800000 */
[----:B------:R-:W-:Y:S02]  /*7c20*/  FSEL R65, R65, -INF , !P3 ;  /* 0xff80000041417808 */ /* 0x000fe40005800000 */
[----:B------:R-:W-:Y:S02]  /*7c30*/  IADD3 R20, R3, 0x71, RZ ;  /* 0x0000007103147810 */ /* 0x000fe40007ffe0ff */
[----:B------:R-:W-:Y:S02]  /*7c40*/  FSEL R79, R79, -INF , !P2 ;  /* 0xff8000004f4f7808 */ /* 0x000fe40005000000 */
[----:B------:R-:W-:Y:S02]  /*7c50*/  FMNMX R4, R78, R5, !PT ;  /* 0x000000054e047209 */ /* 0x000fe40007800000 */
[----:B------:R-:W-:-:S02]  /*7c60*/  ISETP.GE.AND P3, PT, R10, UR40, PT ;  /* 0x000000280a007c0c */ /* 0x000fc4000bf66270 */
[----:B------:R-:W-:Y:S02]  /*7c70*/  FSEL R64, R64, -INF , !P4 ;  /* 0xff80000040407808 */ /* 0x000fe40006000000 */
[----:B------:R-:W-:Y:S02]  /*7c80*/  IADD3 R21, R3, 0x78, RZ ;  /* 0x0000007803157810 */ /* 0x000fe40007ffe0ff */
[----:B------:R-:W-:Y:S02]  /*7c90*/  FSEL R82, R82, -INF , !P3 ;  /* 0xff80000052527808 */ /* 0x000fe40005800000 */
[----:B------:R-:W-:Y:S02]  /*7ca0*/  FMNMX R5, R79, R4, !PT ;  /* 0x000000044f057209 */ /* 0x000fe40007800000 */
[----:B------:R-:W-:Y:S02]  /*7cb0*/  ISETP.GE.AND P4, PT, R20, UR40, PT ;  /* 0x0000002814007c0c */ /* 0x000fe4000bf86270 */
[----:B------:R-:W-:-:S02]  /*7cc0*/  IADD3 R22, R3, 0x79, RZ ;  /* 0x0000007903167810 */ /* 0x000fc40007ffe0ff */
[----:B------:R-:W-:Y:S02]  /*7cd0*/  FSEL R83, R83, -INF , !P4 ;  /* 0xff80000053537808 */ /* 0x000fe40006000000 */
[----:B------:R-:W-:Y:S02]  /*7ce0*/  FMNMX R4, R82, R5, !PT ;  /* 0x0000000552047209 */ /* 0x000fe40007800000 */
[----:B------:R-:W-:Y:S02]  /*7cf0*/  ISETP.GE.AND P5, PT, R21, UR40, PT ;  /* 0x0000002815007c0c */ /* 0x000fe4000bfa6270 */
[----:B------:R-:W-:Y:S02]  /*7d00*/  FSEL R61, R61, -INF , !P6 ;  /* 0xff8000003d3d7808 */ /* 0x000fe40007000000 */
[----:B------:R-:W-:Y:S02]  /*7d10*/  FSEL R86, R86, -INF , !P5 ;  /* 0xff80000056567808 */ /* 0x000fe40006800000 */
[----:B------:R-:W-:-:S02]  /*7d20*/  FMNMX R5, R83, R4, !PT ;  /* 0x0000000453057209 */ /* 0x000fc40007800000 */
[----:B------:R-:W-:Y:S02]  /*7d30*/  ISETP.GE.AND P6, PT, R22, UR40, PT ;  /* 0x0000002816007c0c */ /* 0x000fe4000bfc6270 */
[----:B------:R-:W-:Y:S02]  /*7d40*/  FMNMX R4, R86, R5, !PT ;  /* 0x0000000556047209 */ /* 0x000fe40007800000 */
[----:B------:R-:W-:Y:S02]  /*7d50*/  FSEL R87, R87, -INF , !P6 ;  /* 0xff80000057577808 */ /* 0x000fe40007000000 */
[----:B------:R-:W-:Y:S02]  /*7d60*/  P2R R16, PR, RZ, 0x4 ;  /* 0x00000004ff107803 */ /* 0x000fe40000000000 */
[----:B------:R-:W-:Y:S02]  /*7d70*/  FMNMX R4, R87, R4, !PT ;  /* 0x0000000457047209 */ /* 0x000fe40007800000 */
[----:B------:R-:W-:-:S02]  /*7d80*/  P2R R17, PR, RZ, 0x2 ;  /* 0x00000002ff117803 */ /* 0x000fc40000000000 */
[----:B------:R-:W-:Y:S01]  /*7d90*/  ISETP.GE.AND P1, PT, R11, UR40, PT ;  /* 0x000000280b007c0c */ /* 0x000fe2000bf26270 */
[----:B------:R-:W1:Y:S01]  /*7da0*/  SHFL.BFLY PT, R5, R4, 0x1, 0x1f ;  /* 0x0c201f0004057f89 */ /* 0x000e6200000e0000 */
[----:B------:R-:W-:Y:S02]  /*7db0*/  P2R R18, PR, RZ, 0x1 ;  /* 0x00000001ff127803 */ /* 0x000fe40000000000 */
[----:B------:R-:W-:Y:S02]  /*7dc0*/  FSEL R69, R69, -INF , !P1 ;  /* 0xff80000045457808 */ /* 0x000fe40004800000 */
[----:B------:R-:W-:Y:S02]  /*7dd0*/  ISETP.NE.AND P1, PT, R17, RZ, PT ;  /* 0x000000ff1100720c */ /* 0x000fe40003f25270 */
[----:B------:R-:W-:Y:S02]  /*7de0*/  ISETP.GE.AND P0, PT, R19, UR40, PT ;  /* 0x0000002813007c0c */ /* 0x000fe4000bf06270 */
[----:B------:R-:W-:-:S02]  /*7df0*/  FSEL R76, R76, -INF , !P1 ;  /* 0xff8000004c4c7808 */ /* 0x000fc40004800000 */
[----:B------:R-:W-:Y:S02]  /*7e00*/  ISETP.NE.AND P1, PT, R12, RZ, PT ;  /* 0x000000ff0c00720c */ /* 0x000fe40003f25270 */
[----:B------:R-:W-:Y:S02]  /*7e10*/  FSEL R72, R72, -INF , !P0 ;  /* 0xff80000048487808 */ /* 0x000fe40004000000 */
[----:B------:R-:W-:Y:S02]  /*7e20*/  ISETP.NE.AND P0, PT, R18, RZ, PT ;  /* 0x000000ff1200720c */ /* 0x000fe40003f05270 */
[----:B------:R-:W-:Y:S02]  /*7e30*/  FSEL R80, R80, -INF , !P3 ;  /* 0xff80000050507808 */ /* 0x000fe40005800000 */
[----:B------:R-:W-:Y:S02]  /*7e40*/  FSEL R73, R73, -INF , !P0 ;  /* 0xff80000049497808 */ /* 0x000fe40004000000 */
[----:B------:R-:W-:-:S02]  /*7e50*/  ISETP.NE.AND P0, PT, R14, RZ, PT ;  /* 0x000000ff0e00720c */ /* 0x000fc40003f05270 */
[----:B------:R-:W-:Y:S02]  /*7e60*/  FSEL R81, R81, -INF , !P4 ;  /* 0xff80000051517808 */ /* 0x000fe40006000000 */
[----:B-1----:R-:W-:Y:S02]  /*7e70*/  FMNMX R10, R4, R5, !PT ;  /* 0x00000005040a7209 */ /* 0x002fe40007800000 */
[----:B------:R-:W-:Y:S02]  /*7e80*/  FMNMX R4, R24, R9, !PT ;  /* 0x0000000918047209 */ /* 0x000fe40007800000 */
[----:B------:R-:W-:Y:S01]  /*7e90*/  FSEL R84, R84, -INF , !P5 ;  /* 0xff80000054547808 */ /* 0x000fe20006800000 */
[----:B------:R-:W1:Y:S01]  /*7ea0*/  SHFL.BFLY PT, R5, R10, 0x2, 0x1f ;  /* 0x0c401f000a057f89 */ /* 0x000e6200000e0000 */
[----:B------:R-:W-:Y:S02]  /*7eb0*/  FSEL R85, R85, -INF , !P6 ;  /* 0xff80000055557808 */ /* 0x000fe40007000000 */
[----:B-1----:R-:W-:-:S04]  /*7ec0*/  FMNMX R5, R10, R5, !PT ;  /* 0x000000050a057209 */ /* 0x002fc80007800000 */
[----:B------:R-:W-:-:S04]  /*7ed0*/  FSETP.NEU.AND P2, PT, R5, -INF , PT ;  /* 0xff8000000500780b */ /* 0x000fc80003f4d000 */
[----:B------:R-:W-:Y:S02]  /*7ee0*/  FSEL R11, R5, RZ, P2 ;  /* 0x000000ff050b7208 */ /* 0x000fe40001000000 */
[----:B------:R-:W-:-:S03]  /*7ef0*/  ISETP.NE.AND P2, PT, R16, RZ, PT ;  /* 0x000000ff1000720c */ /* 0x000fc60003f45270 */
[----:B------:R-:W-:Y:S01]  /*7f00*/  FMUL R26, R11, UR39 ;  /* 0x000000270b1a7c20 */ /* 0x000fe20008400000 */
[----:B------:R-:W-:-:S03]  /*7f10*/  FSEL R77, R77, -INF , !P2 ;  /* 0xff8000004d4d7808 */ /* 0x000fc60005000000 */
[--C-:B------:R-:W-:Y:S01]  /*7f20*/  FFMA R12, R15, UR39, -R26.reuse ;  /* 0x000000270f0c7c23 */ /* 0x100fe2000800081a */
[----:B------:R-:W-:Y:S01]  /*7f30*/  FMNMX R15, R25, R4, !PT ;  /* 0x00000004190f7209 */ /* 0x000fe20007800000 */
[--C-:B------:R-:W-:Y:S01]  /*7f40*/  FFMA R14, R27, UR39, -R26.reuse ;  /* 0x000000271b0e7c23 */ /* 0x100fe2000800081a */
[--C-:B------:R-:W-:Y:S01]  /*7f50*/  FFMA R27, R13, UR39, -R26.reuse ;  /* 0x000000270d1b7c23 */ /* 0x100fe2000800081a */
        /* <DEDUP_REMOVED lines=14> */
[----:B------:R-:W-:Y:S01]  /*8040*/  @!P2 FMUL R12, R12, 0.5 ;  /* 0x3f0000000c0ca820 */ /* 0x000fe20000400000 */
[----:B------:R-:W-:Y:S01]  /*8050*/  FMNMX R13, R33, R4, !PT ;  /* 0x00000004210d7209 */ /* 0x000fe20007800000 */
[--C-:B------:R-:W-:Y:S01]  /*8060*/  FFMA R20, R47, UR39, -R26.reuse ;  /* 0x000000272f147c23 */ /* 0x100fe2000800081a */
[----:B------:R-:W-:Y:S01]  /*8070*/  FSETP.GEU.AND P6, PT, R34, -126, PT ;  /* 0xc2fc00002200780b */ /* 0x000fe20003fce000 */
[----:B------:R-:W1:Y:S01]  /*8080*/  MUFU.EX2 R10, R12 ;  /* 0x0000000c000a7308 */ /* 0x000e620000000800 */
[----:B------:R-:W-:Y:S01]  /*8090*/  FMNMX R4, R36, R13, !PT ;  /* 0x0000000d24047209 */ /* 0x000fe20007800000 */
[----:B------:R-:W-:Y:S01]  /*80a0*/  @!P3 FMUL R14, R14, 0.5 ;  /* 0x3f0000000e0eb820 */ /* 0x000fe20000400000 */
[--C-:B------:R-:W-:Y:S01]  /*80b0*/  FFMA R50, R50, UR39, -R26.reuse ;  /* 0x0000002732327c23 */ /* 0x100fe2000800081a */
[----:B------:R-:W-:Y:S01]  /*80c0*/  @!P4 FMUL R27, R27, 0.5 ;  /* 0x3f0000001b1bc820 */ /* 0x000fe20000400000 */
[----:B------:R-:W-:Y:S01]  /*80d0*/  FMNMX R15, R37, R4, !PT ;  /* 0x00000004250f7209 */ /* 0x000fe20007800000 */
[--C-:B------:R-:W-:Y:S01]  /*80e0*/  FFMA R22, R51, UR39, -R26.reuse ;  /* 0x0000002733167c23 */ /* 0x100fe2000800081a */
[--C-:B------:R-:W-:Y:S01]  /*80f0*/  FFMA R39, R54, UR39, -R26.reuse ;  /* 0x0000002736277c23 */ /* 0x100fe2000800081a */
[----:B------:R-:W2:Y:S01]  /*8100*/  MUFU.EX2 R13, R14 ;  /* 0x0000000e000d7308 */ /* 0x000ea20000000800 */
[----:B------:R-:W-:Y:S01]  /*8110*/  FMNMX R4, R40, R15, !PT ;  /* 0x0000000f28047209 */ /* 0x000fe20007800000 */
[----:B------:R-:W-:Y:S01]  /*8120*/  @!P5 FMUL R31, R31, 0.5 ;  /* 0x3f0000001f1fd820 */ /* 0x000fe20000400000 */
[--C-:B------:R-:W-:Y:S01]  /*8130*/  FFMA R58, R58, UR39, -R26.reuse ;  /* 0x000000273a3a7c23 */ /* 0x100fe2000800081a */
[----:B------:R-:W-:Y:S01]  /*8140*/  @!P6 FMUL R34, R34, 0.5 ;  /* 0x3f0000002222e820 */ /* 0x000fe20000400000 */
[----:B------:R-:W-:Y:S01]  /*8150*/  FMNMX R15, R41, R4, !PT ;  /* 0x00000004290f7209 */ /* 0x000fe20007800000 */
[--C-:B------:R-:W-:Y:S01]  /*8160*/  FFMA R54, R62, UR39, -R26.reuse ;  /* 0x000000273e367c23 */ /* 0x100fe2000800081a */
[--C-:B------:R-:W-:Y:S01]  /*8170*/  FFMA R43, R63, UR39, -R26.reuse ;  /* 0x000000273f2b7c23 */ /* 0x100fe2000800081a */
[----:B------:R-:W3:Y:S01]  /*8180*/  MUFU.EX2 R27, R27 ;  /* 0x0000001b001b7308 */ /* 0x000ee20000000800 */
[----:B-1----:R-:W-:Y:S01]  /*8190*/  @!P2 FMUL R10, R10, R10 ;  /* 0x0000000a0a0aa220 */ /* 0x002fe20000400000 */
[----:B------:R-:W-:Y:S01]  /*81a0*/  FSETP.GEU.AND P2, PT, R35, -126, PT ;  /* 0xc2fc00002300780b */ /* 0x000fe20003f4e000 */
[--C-:B------:R-:W-:Y:S01]  /*81b0*/  FFMA R51, R75, UR39, -R26.reuse ;  /* 0x000000274b337c23 */ /* 0x100fe2000800081a */
[----:B------:R-:W-:Y:S01]  /*81c0*/  FMNMX R4, R44, R15, !PT ;  /* 0x0000000f2c047209 */ /* 0x000fe20007800000 */
[--C-:B------:R-:W-:Y:S01]  /*81d0*/  FFMA R71, R71, UR39, -R26.reuse ;  /* 0x0000002747477c23 */ /* 0x100fe2000800081a */
[--C-:B------:R-:W-:Y:S01]  /*81e0*/  FFMA R62, R78, UR39, -R26.reuse ;  /* 0x000000274e3e7c23 */ /* 0x100fe2000800081a */
[--C-:B------:R-:W-:Y:S01]  /*81f0*/  FFMA R79, R79, UR39, -R26.reuse ;  /* 0x000000274f4f7c23 */ /* 0x100fe2000800081a */
[----:B------:R-:W-:Y:S01]  /*8200*/  FMNMX R15, R45, R4, !PT ;  /* 0x000000042d0f7209 */ /* 0x000fe20007800000 */
[----:B------:R-:W1:Y:S01]  /*8210*/  MUFU.EX2 R12, R31 ;  /* 0x0000001f000c7308 */ /* 0x000e620000000800 */
[----:B--2---:R-:W-:Y:S01]  /*8220*/  @!P3 FMUL R13, R13, R13 ;  /* 0x0000000d0d0db220 */ /* 0x004fe20000400000 */
[----:B------:R-:W-:Y:S01]  /*8230*/  FSETP.GEU.AND P3, PT, R38, -126, PT ;  /* 0xc2fc00002600780b */ /* 0x000fe20003f6e000 */
[----:B------:R-:W-:Y:S01]  /*8240*/  FFMA R63, R87, UR39, -R26 ;  /* 0x00000027573f7c23 */ /* 0x000fe2000800081a */
[----:B------:R-:W-:-:S02]  /*8250*/  FMNMX R4, R48, R15, !PT ;  /* 0x0000000f30047209 */ /* 0x000fc40007800000 */
[----:B------:R-:W-:Y:S02]  /*8260*/  @!P2 FMUL R35, R35, 0.5 ;  /* 0x3f0000002323a820 */ /* 0x000fe40000400000 */
[----:B------:R-:W-:Y:S01]  /*8270*/  FMNMX R17, R49, R4, !PT ;  /* 0x0000000431117209 */ /* 0x000fe20007800000 */
[----:B------:R-:W2:Y:S01]  /*8280*/  MUFU.EX2 R14, R34 ;  /* 0x00000022000e7308 */ /* 0x000ea20000000800 */
[----:B---3--:R-:W-:Y:S01]  /*8290*/  @!P4 FMUL R27, R27, R27 ;  /* 0x0000001b1b1bc220 */ /* 0x008fe20000400000 */
[----:B------:R-:W-:Y:S02]  /*82a0*/  FSETP.GEU.AND P4, PT, R16, -126, PT ;  /* 0xc2fc00001000780b */ /* 0x000fe40003f8e000 */
[----:B------:R-:W-:Y:S02]  /*82b0*/  FMNMX R4, R52, R17, !PT ;  /* 0x0000001134047209 */ /* 0x000fe40007800000 */
[----:B------:R-:W-:Y:S02]  /*82c0*/  @!P3 FMUL R38, R38, 0.5 ;  /* 0x3f0000002626b820 */ /* 0x000fe40000400000 */
[----:B------:R3:W4:Y:S01]  /*82d0*/  MUFU.EX2 R15, R35 ;  /* 0x00000023000f7308 */ /* 0x0007220000000800 */
[----:B------:R-:W-:Y:S01]  /*82e0*/  FMNMX R17, R53, R4, !PT ;  /* 0x0000000435117209 */ /* 0x000fe20007800000 */
[----:B-1----:R-:W-:Y:S01]  /*82f0*/  @!P5 FMUL R12, R12, R12 ;  /* 0x0000000c0c0cd220 */ /* 0x002fe20000400000 */
[----:B------:R-:W-:-:S02]  /*8300*/  FSETP.GEU.AND P5, PT, R42, -126, PT ;  /* 0xc2fc00002a00780b */ /* 0x000fc40003fae000 */
[----:B------:R-:W-:Y:S02]  /*8310*/  FMNMX R4, R56, R17, !PT ;  /* 0x0000001138047209 */ /* 0x000fe40007800000 */
[----:B------:R-:W-:Y:S01]  /*8320*/  @!P4 FMUL R16, R16, 0.5 ;  /* 0x3f0000001010c820 */ /* 0x000fe20000400000 */
[----:B------:R-:W1:Y:S01]  /*8330*/  MUFU.EX2 R31, R38 ;  /* 0x00000026001f7308 */ /* 0x000e620000000800 */
[--C-:B---3--:R-:W-:Y:S01]  /*8340*/  FFMA R35, R46, UR39, -R26.reuse ;  /* 0x000000272e237c23 */ /* 0x108fe2000800081a */
[----:B------:R-:W-:Y:S01]  /*8350*/  FMNMX R19, R57, R4, !PT ;  /* 0x0000000439137209 */ /* 0x000fe20007800000 */
[----:B--2---:R-:W-:Y:S01]  /*8360*/  @!P6 FMUL R14, R14, R14 ;  /* 0x0000000e0e0ee220 */ /* 0x004fe20000400000 */
[----:B------:R-:W-:Y:S01]  /*8370*/  FSETP.GEU.AND P6, PT, R18, -126, PT ;  /* 0xc2fc00001200780b */ /* 0x000fe20003fce000 */
[--C-:B------:R-:W-:Y:S01]  /*8380*/  FFMA R46, R59, UR39, -R26.reuse ;  /* 0x000000273b2e7c23 */ /* 0x100fe2000800081a */
[----:B------:R-:W-:Y:S01]  /*8390*/  FMNMX R4, R60, R19, !PT ;  /* 0x000000133c047209 */ /* 0x000fe20007800000 */
[----:B------:R-:W-:Y:S01]  /*83a0*/  FFMA R59, R83, UR39, -R26 ;  /* 0x00000027533b7c23 */ /* 0x000fe2000800081a */
[----:B------:R-:W-:Y:S01]  /*83b0*/  @!P5 FMUL R42, R42, 0.5 ;  /* 0x3f0000002a2ad820 */ /* 0x000fe20000400000 */
[----:B----4-:R-:W-:Y:S01]  /*83c0*/  @!P2 FMUL R15, R15, R15 ;  /* 0x0000000f0f0fa220 */ /* 0x010fe20000400000 */
[----:B------:R-:W-:Y:S01]  /*83d0*/  FSETP.GEU.AND P2, PT, R35, -126, PT ;  /* 0xc2fc00002300780b */ /* 0x000fe20003f4e000 */
[----:B------:R-:W2:Y:S01]  /*83e0*/  MUFU.EX2 R16, R16 ;  /* 0x0000001000107308 */ /* 0x000ea20000000800 */
[----:B------:R-:W-:-:S04]  /*83f0*/  FMNMX R19, R61, R4, !PT ;  /* 0x000000043d137209 */ /* 0x000fc80007800000 */
[----:B------:R-:W-:Y:S01]  /*8400*/  FMNMX R4, R64, R19, !PT ;  /* 0x0000001340047209 */ /* 0x000fe20007800000 */
[----:B-1----:R-:W-:Y:S01]  /*8410*/  @!P3 FMUL R31, R31, R31 ;  /* 0x0000001f1f1fb220 */ /* 0x002fe20000400000 */
[----:B------:R-:W-:Y:S01]  /*8420*/  FSETP.GEU.AND P3, PT, R20, -126, PT ;  /* 0xc2fc00001400780b */ /* 0x000fe20003f6e000 */
[----:B------:R1:W3:Y:S01]  /*8430*/  MUFU.EX2 R17, R42 ;  /* 0x0000002a00117308 */ /* 0x0002e20000000800 */
[----:B------:R-:W-:Y:S01]  /*8440*/  @!P6 FMUL R18, R18, 0.5 ;  /* 0x3f0000001212e820 */ /* 0x000fe20000400000 */
[----:B------:R-:W-:Y:S02]  /*8450*/  FMNMX R19, R65, R4, !PT ;  /* 0x0000000441137209 */ /* 0x000fe40007800000 */
[----:B------:R-:W-:Y:S02]  /*8460*/  @!P2 FMUL R35, R35, 0.5 ;  /* 0x3f0000002323a820 */ /* 0x000fe40000400000 */
[----:B------:R-:W-:Y:S02]  /*8470*/  FMNMX R4, R68, R19, !PT ;  /* 0x0000001344047209 */ /* 0x000fe40007800000 */
[----:B------:R-:W4:Y:S01]  /*8480*/  MUFU.EX2 R18, R18 ;  /* 0x0000001200127308 */ /* 0x000f220000000800 */
[----:B-1----:R-:W-:Y:S01]  /*8490*/  FFMA R42, R55, UR39, -R26 ;  /* 0x00000027372a7c23 */ /* 0x002fe2000800081a */
[----:B------:R-:W-:Y:S01]  /*84a0*/  FMNMX R21, R69, R4, !PT ;  /* 0x0000000445157209 */ /* 0x000fe20007800000 */
[----:B--2---:R-:W-:Y:S01]  /*84b0*/  @!P4 FMUL R16, R16, R16 ;  /* 0x000000101010c220 */ /* 0x004fe20000400000 */
[----:B------:R-:W-:Y:S01]  /*84c0*/  @!P3 FMUL R20, R20, 0.5 ;  /* 0x3f0000001414b820 */ /* 0x000fe20000400000 */
[----:B------:R-:W-:-:S02]  /*84d0*/  FSETP.GEU.AND P4, PT, R50, -126, PT ;  /* 0xc2fc00003200780b */ /* 0x000fc40003f8e000 */
[----:B------:R-:W-:Y:S01]  /*84e0*/  FMNMX R4, R72, R21, !PT ;  /* 0x0000001548047209 */ /* 0x000fe20007800000 */
[----:B------:R-:W1:Y:S01]  /*84f0*/  MUFU.EX2 R35, R35 ;  /* 0x0000002300237308 */ /* 0x000e620000000800 */
[----:B---3--:R-:W-:Y:S01]  /*8500*/  @!P5 FMUL R17, R17, R17 ;  /* 0x000000111111d220 */ /* 0x008fe20000400000 */
[----:B------:R-:W-:Y:S02]  /*8510*/  FSETP.GEU.AND P5, PT, R22, -126, PT ;  /* 0xc2fc00001600780b */ /* 0x000fe40003fae000 */
[----:B------:R-:W-:-:S04]  /*8520*/  FMNMX R21, R73, R4, !PT ;  /* 0x0000000449157209 */ /* 0x000fc80007800000 */
[----:B------:R-:W2:Y:S01]  /*8530*/  MUFU.EX2 R20, R20 ;  /* 0x0000001400147308 */ /* 0x000ea20000000800 */
[----:B------:R-:W-:Y:S01]  /*8540*/  FMNMX R4, R76, R21, !PT ;  /* 0x000000154c047209 */ /* 0x000fe20007800000 */
[----:B----4-:R-:W-:Y:S01]  /*8550*/  @!P6 FMUL R18, R18, R18 ;  /* 0x000000121212e220 */ /* 0x010fe20000400000 */
[----:B------:R-:W-:Y:S01]  /*8560*/  FSETP.GEU.AND P6, PT, R39, -126, PT ;  /* 0xc2fc00002700780b */ /* 0x000fe20003fce000 */
[----:B------:R-:W-:Y:S01]  /*8570*/  @!P4 FMUL R50, R50, 0.5 ;  /* 0x3f0000003232c820 */ /* 0x000fe20000400000 */
[----:B------:R-:W-:Y:S02]  /*8580*/  FMNMX R21, R77, R4, !PT ;  /* 0x000000044d157209 */ /* 0x000fe40007800000 */
[----:B------:R-:W-:Y:S01]  /*8590*/  @!P5 FMUL R22, R22, 0.5 ;  /* 0x3f0000001616d820 */ /* 0x000fe20000400000 */
[----:B------:R3:W4:Y:S01]  /*85a0*/  MUFU.EX2 R19, R50 ;  /* 0x0000003200137308 */ /* 0x0007220000000800 */
[----:B-1----:R-:W-:Y:S01]  /*85b0*/  @!P2 FMUL R35, R35, R35 ;  /* 0x000000232323a220 */ /* 0x002fe20000400000 */
[----:B------:R-:W-:-:S02]  /*85c0*/  FSETP.GEU.AND P2, PT, R42, -126, PT ;  /* 0xc2fc00002a00780b */ /* 0x000fc40003f4e000 */
[----:B------:R-:W-:-:S04]  /*85d0*/  FMNMX R4, R80, R21, !PT ;  /* 0x0000001550047209 */ /* 0x000fc80007800000 */
[----:B------:R-:W-:Y:S01]  /*85e0*/  FMNMX R23, R81, R4, !PT ;  /* 0x0000000451177209 */ /* 0x000fe20007800000 */
[----:B------:R-:W1:Y:S01]  /*85f0*/  MUFU.EX2 R22, R22 ;  /* 0x0000001600167308 */ /* 0x000e620000000800 */
[----:B--2---:R-:W-:Y:S01]  /*8600*/  @!P3 FMUL R20, R20, R20 ;  /* 0x000000141414b220 */ /* 0x004fe20000400000 */
[----:B------:R-:W-:Y:S01]  /*8610*/  FSETP.GEU.AND P3, PT, R58, -126, PT ;  /* 0xc2fc00003a00780b */ /* 0x000fe20003f6e000 */
[----:B------:R-:W-:Y:S01]  /*8620*/  @!P6 FMUL R39, R39, 0.5 ;  /* 0x3f0000002727e820 */ /* 0x000fe20000400000 */
[----:B------:R-:W-:Y:S01]  /*8630*/  FMNMX R4, R84, R23, !PT ;  /* 0x0000001754047209 */ /* 0x000fe20007800000 */
[--C-:B------:R-:W-:Y:S01]  /*8640*/  FFMA R23, R66, UR39, -R26.reuse ;  /* 0x0000002742177c23 */ /* 0x100fe2000800081a */
[----:B------:R-:W-:Y:S01]  /*8650*/  @!P2 FMUL R42, R42, 0.5 ;  /* 0x3f0000002a2aa820 */ /* 0x000fe20000400000 */
[--C-:B---3--:R-:W-:Y:S01]  /*8660*/  FFMA R50, R70, UR39, -R26.reuse ;  /* 0x0000002746327c23 */ /* 0x108fe2000800081a */
[----:B----4-:R-:W-:Y:S01]  /*8670*/  @!P4 FMUL R19, R19, R19 ;  /* 0x000000131313c220 */ /* 0x010fe20000400000 */
[----:B------:R-:W2:Y:S01]  /*8680*/  MUFU.EX2 R39, R39 ;  /* 0x0000002700277308 */ /* 0x000ea20000000800 */
[----:B------:R-:W-:Y:S01]  /*8690*/  FSETP.GEU.AND P4, PT, R46, -126, PT ;  /* 0xc2fc00002e00780b */ /* 0x000fe20003f8e000 */
[--C-:B------:R-:W-:Y:S01]  /*86a0*/  FFMA R66, R74, UR39, -R26.reuse ;  /* 0x000000274a427c23 */ /* 0x100fe2000800081a */
[----:B------:R-:W-:Y:S01]  /*86b0*/  FMNMX R4, R85, R4, !PT ;  /* 0x0000000455047209 */ /* 0x000fe20007800000 */
[--C-:B------:R-:W-:Y:S01]  /*86c0*/  FFMA R70, R82, UR39, -R26.reuse ;  /* 0x0000002752467c23 */ /* 0x100fe2000800081a */
[----:B------:R-:W-:Y:S01]  /*86d0*/  FFMA R74, R86, UR39, -R26 ;  /* 0x00000027564a7c23 */ /* 0x000fe2000800081a */
[----:B------:R-:W-:-:S02]  /*86e0*/  @!P3 FMUL R58, R58, 0.5 ;  /* 0x3f0000003a3ab820 */ /* 0x000fc40000400000 */
[----:B------:R-:W3:Y:S01]  /*86f0*/  MUFU.EX2 R42, R42 ;  /* 0x0000002a002a7308 */ /* 0x000ee20000000800 */
[----:B-1----:R-:W-:Y:S01]  /*8700*/  @!P5 FMUL R22, R22, R22 ;  /* 0x000000161616d220 */ /* 0x002fe20000400000 */
[----:B------:R-:W-:Y:S01]  /*8710*/  FSETP.GEU.AND P5, PT, R54, -126, PT ;  /* 0xc2fc00003600780b */ /* 0x000fe20003fae000 */
[----:B------:R-:W1:Y:S03]  /*8720*/  SHFL.BFLY PT, R47, R4, 0x1, 0x1f ;  /* 0x0c201f00042f7f89 */ /* 0x000e6600000e0000 */
[----:B------:R-:W-:Y:S02]  /*8730*/  @!P4 FMUL R46, R46, 0.5 ;  /* 0x3f0000002e2ec820 */ /* 0x000fe40000400000 */
[----:B------:R4:W5:Y:S01]  /*8740*/  MUFU.EX2 R21, R58 ;  /* 0x0000003a00157308 */ /* 0x0009620000000800 */
[----:B--2---:R-:W-:Y:S01]  /*8750*/  @!P6 FMUL R39, R39, R39 ;  /* 0x000000272727e220 */ /* 0x004fe20000400000 */
[----:B------:R-:W-:-:S05]  /*8760*/  FSETP.GEU.AND P6, PT, R43, -126, PT ;  /* 0xc2fc00002b00780b */ /* 0x000fca0003fce000 */
[----:B------:R-:W-:Y:S01]  /*8770*/  @!P5 FMUL R54, R54, 0.5 ;  /* 0x3f0000003636d820 */ /* 0x000fe20000400000 */
[----:B------:R-:W2:Y:S01]  /*8780*/  MUFU.EX2 R46, R46 ;  /* 0x0000002e002e7308 */ /* 0x000ea20000000800 */
[----:B---3--:R-:W-:Y:S01]  /*8790*/  @!P2 FMUL R42, R42, R42 ;  /* 0x0000002a2a2aa220 */ /* 0x008fe20000400000 */
[----:B------:R-:W-:Y:S01]  /*87a0*/  FSETP.GEU.AND P2, PT, R23, -126, PT ;  /* 0xc2fc00001700780b */ /* 0x000fe20003f4e000 */
[----:B----4-:R-:W-:-:S04]  /*87b0*/  FFMA R58, R67, UR39, -R26 ;  /* 0x00000027433a7c23 */ /* 0x010fc8000800081a */
[----:B------:R-:W-:Y:S01]  /*87c0*/  @!P6 FMUL R43, R43, 0.5 ;  /* 0x3f0000002b2be820 */ /* 0x000fe20000400000 */
[----:B------:R-:W3:Y:S01]  /*87d0*/  MUFU.EX2 R54, R54 ;  /* 0x0000003600367308 */ /* 0x000ee20000000800 */
[----:B-----5:R-:W-:Y:S01]  /*87e0*/  @!P3 FMUL R21, R21, R21 ;  /* 0x000000151515b220 */ /* 0x020fe20000400000 */
[----:B------:R-:W-:Y:S02]  /*87f0*/  FSETP.GEU.AND P3, PT, R58, -126, PT ;  /* 0xc2fc00003a00780b */ /* 0x000fe40003f6e000 */
[----:B-1----:R-:W-:-:S03]  /*8800*/  FMNMX R4, R4, R47, !PT ;  /* 0x0000002f04047209 */ /* 0x002fc60007800000 */
        /* <DEDUP_REMOVED lines=17> */
[----:B--2---:R-:W-:-:S03]  /*8920*/  FMNMX R4, R4, R55, !PT ;  /* 0x0000003704047209 */ /* 0x004fc60007800000 */
        /* <DEDUP_REMOVED lines=11> */
[----:B------:R-:W-:-:S05]  /*89e0*/  FSETP.GEU.AND P5, PT, R70, -126, PT ;  /* 0xc2fc00004600780b */ /* 0x000fca0003fae000 */
[----:B------:R-:W-:Y:S01]  /*89f0*/  @!P4 FMUL R79, R79, 0.5 ;  /* 0x3f0000004f4fc820 */ /* 0x000fe20000400000 */
[----:B------:R-:W2:Y:S01]  /*8a00*/  MUFU.EX2 R62, R62 ;  /* 0x0000003e003e7308 */ /* 0x000ea20000000800 */
[----:B---3--:R-:W-:Y:S01]  /*8a10*/  @!P6 FMUL R66, R66, R66 ;  /* 0x000000424242e220 */ /* 0x008fe20000400000 */
[----:B------:R-:W-:-:S04]  /*8a20*/  FSETP.NEU.AND P6, PT, R4, -INF , PT ;  /* 0xff8000000400780b */ /* 0x000fc80003fcd000 */
[----:B------:R-:W-:Y:S01]  /*8a30*/  FSEL R78, R4, RZ, P6 ;  /* 0x000000ff044e7208 */ /* 0x000fe20003000000 */
[----:B------:R-:W-:Y:S01]  /*8a40*/  @!P5 FMUL R70, R70, 0.5 ;  /* 0x3f0000004646d820 */ /* 0x000fe20000400000 */
[----:B------:R-:W3:Y:S01]  /*8a50*/  MUFU.EX2 R55, R79 ;  /* 0x0000004f00377308 */ /* 0x000ee20000000800 */
[----:B-1----:R-:W-:Y:S01]  /*8a60*/  @!P2 FMUL R51, R51, R51 ;  /* 0x000000333333a220 */ /* 0x002fe20000400000 */
[----:B------:R-:W-:Y:S01]  /*8a70*/  FSETP.GEU.AND P2, PT, R59, -126, PT ;  /* 0xc2fc00003b00780b */ /* 0x000fe20003f4e000 */
[----:B------:R-:W-:Y:S01]  /*8a80*/  FMUL R75, R78, UR39 ;  /* 0x000000274e4b7c20 */ /* 0x000fe20008400000 */
[----:B------:R-:W-:Y:S01]  /*8a90*/  FSETP.GEU.AND P6, PT, R74, -126, PT ;  /* 0xc2fc00004a00780b */ /* 0x000fe20003fce000 */
[----:B------:R-:W-:Y:S02]  /*8aa0*/  FADD R78, -R78, R9 ;  /* 0x000000094e4e7221 */ /* 0x000fe40000000100 */
[--C-:B------:R-:W-:Y:S01]  /*8ab0*/  FFMA R26, R28, UR39, -R75.reuse ;  /* 0x000000271c1a7c23 */ /* 0x100fe2000800084b */
[----:B------:R-:W1:Y:S01]  /*8ac0*/  MUFU.EX2 R70, R70 ;  /* 0x0000004600467308 */ /* 0x000e620000000800 */
[----:B--2---:R-:W-:Y:S01]  /*8ad0*/  @!P3 FMUL R62, R62, R62 ;  /* 0x0000003e3e3eb220 */ /* 0x004fe20000400000 */
[----:B------:R-:W-:Y:S01]  /*8ae0*/  FSETP.GEU.AND P3, PT, R63, -126, PT ;  /* 0xc2fc00003f00780b */ /* 0x000fe20003f6e000 */
[--C-:B------:R-:W-:Y:S01]  /*8af0*/  FFMA R24, R24, UR39, -R75.reuse ;  /* 0x0000002718187c23 */ /* 0x100fe2000800084b */
[--C-:B------:R-:W-:Y:S01]  /*8b00*/  FFMA R25, R25, UR39, -R75.reuse ;  /* 0x0000002719197c23 */ /* 0x100fe2000800084b */
[--C-:B------:R-:W-:Y:S01]  /*8b10*/  FFMA R28, R32, UR39, -R75.reuse ;  /* 0x00000027201c7c23 */ /* 0x100fe2000800084b */
[--C-:B------:R-:W-:Y:S01]  /*8b20*/  FFMA R29, R29, UR39, -R75.reuse ;  /* 0x000000271d1d7c23 */ /* 0x100fe2000800084b */
[----:B------:R-:W-:Y:S01]  /*8b30*/  @!P2 FMUL R59, R59, 0.5 ;  /* 0x3f0000003b3ba820 */ /* 0x000fe20000400000 */
[--C-:B------:R-:W-:Y:S01]  /*8b40*/  FFMA R32, R33, UR39, -R75.reuse ;  /* 0x0000002721207c23 */ /* 0x100fe2000800084b */
[----:B---3--:R-:W-:Y:S01]  /*8b50*/  @!P4 FMUL R55, R55, R55 ;  /* 0x000000373737c220 */ /* 0x008fe20000400000 */
[----:B------:R-:W-:Y:S01]  /*8b60*/  FSETP.GEU.AND P4, PT, R24, -126, PT ;  /* 0xc2fc00001800780b */ /* 0x000fe20003f8e000 */
[----:B------:R-:W-:Y:S01]  /*8b70*/  @!P6 FMUL R74, R74, 0.5 ;  /* 0x3f0000004a4ae820 */ /* 0x000fe20000400000 */
[--C-:B------:R-:W-:Y:S01]  /*8b80*/  FFMA R30, R36, UR39, -R75.reuse ;  /* 0x00000027241e7c23 */ /* 0x100fe2000800084b */
[----:B------:R-:W2:Y:S01]  /*8b90*/  MUFU.EX2 R59, R59 ;  /* 0x0000003b003b7308 */ /* 0x000ea20000000800 */
[--C-:B------:R-:W-:Y:S01]  /*8ba0*/  FFMA R36, R48, UR39, -R75.reuse ;  /* 0x0000002730247c23 */ /* 0x100fe2000800084b */
[----:B------:R-:W-:Y:S01]  /*8bb0*/  @!P3 FMUL R63, R63, 0.5 ;  /* 0x3f0000003f3fb820 */ /* 0x000fe20000400000 */
[--C-:B------:R-:W-:Y:S01]  /*8bc0*/  FFMA R34, R44, UR39, -R75.reuse ;  /* 0x000000272c227c23 */ /* 0x100fe2000800084b */
[----:B-1----:R-:W-:Y:S01]  /*8bd0*/  @!P5 FMUL R70, R70, R70 ;  /* 0x000000464646d220 */ /* 0x002fe20000400000 */
[----:B------:R-:W-:Y:S01]  /*8be0*/  FSETP.GEU.AND P5, PT, R25, -126, PT ;  /* 0xc2fc00001900780b */ /* 0x000fe20003fae000 */
[--C-:B------:R-:W-:Y:S01]  /*8bf0*/  FFMA R38, R45, UR39, -R75.reuse ;  /* 0x000000272d267c23 */ /* 0x100fe2000800084b */
[--C-:B------:R-:W-:Y:S01]  /*8c00*/  FFMA R40, R40, UR39, -R75.reuse ;  /* 0x0000002728287c23 */ /* 0x100fe2000800084b */
[----:B------:R-:W1:Y:S01]  /*8c10*/  MUFU.EX2 R63, R63 ;  /* 0x0000003f003f7308 */ /* 0x000e620000000800 */
        /* <DEDUP_REMOVED lines=8> */
[----:B--2---:R-:W-:Y:S01]  /*8ca0*/  @!P2 FMUL R59, R59, R59 ;  /* 0x0000003b3b3ba220 */ /* 0x004fe20000400000 */
[----:B------:R-:W-:Y:S01]  /*8cb0*/  FSETP.GEU.AND P2, PT, R26, -126, PT ;  /* 0xc2fc00001a00780b */ /* 0x000fe20003f4e000 */
[----:B------:R-:W-:Y:S01]  /*8cc0*/  @!P5 FMUL R25, R25, 0.5 ;  /* 0x3f0000001919d820 */ /* 0x000fe20000400000 */
[--C-:B------:R-:W-:Y:S01]  /*8cd0*/  FFMA R60, R60, UR39, -R75.reuse ;  /* 0x000000273c3c7c23 */ /* 0x100fe2000800084b */
[--C-:B------:R-:W-:Y:S01]  /*8ce0*/  FFMA R72, R72, UR39, -R75.reuse ;  /* 0x0000002748487c23 */ /* 0x100fe2000800084b */
[--C-:B------:R-:W-:Y:S01]  /*8cf0*/  FFMA R80, R80, UR39, -R75.reuse ;  /* 0x0000002750507c23 */ /* 0x100fe2000800084b */
[--C-:B------:R-:W-:Y:S01]  /*8d00*/  FFMA R76, R76, UR39, -R75.reuse ;  /* 0x000000274c4c7c23 */ /* 0x100fe2000800084b */
[----:B------:R-:W2:Y:S01]  /*8d10*/  MUFU.EX2 R24, R24 ;  /* 0x0000001800187308 */ /* 0x000ea20000000800 */
[----:B-1----:R-:W-:Y:S01]  /*8d20*/  @!P3 FMUL R63, R63, R63 ;  /* 0x0000003f3f3fb220 */ /* 0x002fe20000400000 */
[----:B------:R-:W-:Y:S01]  /*8d30*/  FSETP.GEU.AND P3, PT, R28, -126, PT ;  /* 0xc2fc00001c00780b */ /* 0x000fe20003f6e000 */
[--C-:B------:R-:W-:Y:S01]  /*8d40*/  FFMA R81, R81, UR39, -R75.reuse ;  /* 0x0000002751517c23 */ /* 0x100fe2000800084b */
[--C-:B------:R-:W-:Y:S01]  /*8d50*/  FFMA R85, R85, UR39, -R75.reuse ;  /* 0x0000002755557c23 */ /* 0x100fe2000800084b */
[--C-:B------:R-:W-:Y:S01]  /*8d60*/  FFMA R77, R77, UR39, -R75.reuse ;  /* 0x000000274d4d7c23 */ /* 0x100fe2000800084b */
[----:B------:R-:W-:Y:S01]  /*8d70*/  FFMA R84, R84, UR39, -R75 ;  /* 0x0000002754547c23 */ /* 0x000fe2000800084b */
[----:B------:R-:W-:Y:S01]  /*8d80*/  @!P2 FMUL R26, R26, 0.5 ;  /* 0x3f0000001a1aa820 */ /* 0x000fe20000400000 */
[----:B------:R1:W4:Y:S01]  /*8d90*/  MUFU.EX2 R67, R25 ;  /* 0x0000001900437308 */ /* 0x0003220000000800 */
[----:B---3--:R-:W-:Y:S01]  /*8da0*/  @!P6 FMUL R74, R74, R74 ;  /* 0x0000004a4a4ae220 */ /* 0x008fe20000400000 */
[----:B------:R-:W-:Y:S01]  /*8db0*/  FSETP.GEU.AND P6, PT, R29, -126, PT ;  /* 0xc2fc00001d00780b */ /* 0x000fe20003fce000 */
[----:B------:R-:W-:Y:S01]  /*8dc0*/  FADD R79, R22, R59 ;  /* 0x0000003b164f7221 */ /* 0x000fe20000000000 */
[----:B------:R-:W-:-:S03]  /*8dd0*/  FMUL R78, R78, UR39 ;  /* 0x000000274e4e7c20 */ /* 0x000fc60008400000 */
[----:B------:R-:W-:Y:S01]  /*8de0*/  @!P3 FMUL R28, R28, 0.5 ;  /* 0x3f0000001c1cb820 */ /* 0x000fe20000400000 */
[----:B------:R-:W3:Y:S01]  /*8df0*/  MUFU.EX2 R26, R26 ;  /* 0x0000001a001a7308 */ /* 0x000ee20000000800 */
[----:B-1----:R-:W-:Y:S01]  /*8e00*/  FFMA R25, R37, UR39, -R75 ;  /* 0x0000002725197c23 */ /* 0x002fe2000800084b */
[----:B--2---:R-:W-:Y:S01]  /*8e10*/  @!P4 FMUL R24, R24, R24 ;  /* 0x000000181818c220 */ /* 0x004fe20000400000 */
[----:B------:R-:W-:-:S04]  /*8e20*/  FSETP.GEU.AND P4, PT, R32, -126, PT ;  /* 0xc2fc00002000780b */ /* 0x000fc80003f8e000 */
[----:B------:R-:W-:Y:S01]  /*8e30*/  @!P6 FMUL R29, R29, 0.5 ;  /* 0x3f0000001d1de820 */ /* 0x000fe20000400000 */
[----:B------:R-:W1:Y:S01]  /*8e40*/  MUFU.EX2 R28, R28 ;  /* 0x0000001c001c7308 */ /* 0x000e620000000800 */
[----:B----4-:R-:W-:Y:S01]  /*8e50*/  @!P5 FMUL R67, R67, R67 ;  /* 0x000000434343d220 */ /* 0x010fe20000400000 */
[----:B------:R-:W-:-:S06]  /*8e60*/  FSETP.GEU.AND P5, PT, R30, -126, PT ;  /* 0xc2fc00001e00780b */ /* 0x000fcc0003fae000 */
[----:B------:R2:W4:Y:S01]  /*8e70*/  MUFU.EX2 R33, R29 ;  /* 0x0000001d00217308 */ /* 0x0005220000000800 */
[----:B---3--:R-:W-:Y:S01]  /*8e80*/  @!P2 FMUL R26, R26, R26 ;  /* 0x0000001a1a1aa220 */ /* 0x008fe20000400000 */
[----:B------:R-:W-:Y:S01]  /*8e90*/  FSETP.GEU.AND P2, PT, R25, -126, PT ;  /* 0xc2fc00001900780b */ /* 0x000fe20003f4e000 */
[----:B------:R-:W-:-:S04]  /*8ea0*/  @!P4 FMUL R32, R32, 0.5 ;  /* 0x3f0000002020c820 */ /* 0x000fc80000400000 */
[----:B------:R-:W-:Y:S01]  /*8eb0*/  @!P5 FMUL R30, R30, 0.5 ;  /* 0x3f0000001e1ed820 */ /* 0x000fe20000400000 */
[----:B------:R-:W3:Y:S01]  /*8ec0*/  MUFU.EX2 R37, R32 ;  /* 0x0000002000257308 */ /* 0x000ee20000000800 */
[----:B--2---:R-:W-:Y:S01]  /*8ed0*/  FFMA R29, R41, UR39, -R75 ;  /* 0x00000027291d7c23 */ /* 0x004fe2000800084b */
[----:B-1----:R-:W-:-:S04]  /*8ee0*/  @!P3 FMUL R28, R28, R28 ;  /* 0x0000001c1c1cb220 */ /* 0x002fc80000400000 */
[----:B------:R-:W-:Y:S01]  /*8ef0*/  FSETP.GEU.AND P3, PT, R29, -126, PT ;  /* 0xc2fc00001d00780b */ /* 0x000fe20003f6e000 */
        /* <DEDUP_REMOVED lines=9> */
[----:B------:R3:W5:Y:S01]  /*8f90*/  MUFU.EX2 R45, R29 ;  /* 0x0000001d002d7308 */ /* 0x0007620000000800 */
[----:B-1----:R-:W-:Y:S01]  /*8fa0*/  @!P5 FMUL R30, R30, R30 ;  /* 0x0000001e1e1ed220 */ /* 0x002fe20000400000 */
[----:B------:R-:W-:Y:S01]  /*8fb0*/  FSETP.GEU.AND P5, PT, R38, -126, PT ;  /* 0xc2fc00002600780b */ /* 0x000fe20003fae000 */
[----:B--2---:R-:W-:-:S04]  /*8fc0*/  FFMA R25, R49, UR39, -R75 ;  /* 0x0000002731197c23 */ /* 0x004fc8000800084b */
[----:B------:R-:W-:Y:S01]  /*8fd0*/  @!P4 FMUL R34, R34, 0.5 ;  /* 0x3f0000002222c820 */ /* 0x000fe20000400000 */
[----:B------:R1:W2:Y:S01]  /*8fe0*/  MUFU.EX2 R32, R40 ;  /* 0x0000002800207308 */ /* 0x0002a20000000800 */
[----:B----4-:R-:W-:Y:S01]  /*8ff0*/  @!P2 FMUL R41, R41, R41 ;  /* 0x000000292929a220 */ /* 0x010fe20000400000 */
[----:B------:R-:W-:Y:S01]  /*9000*/  FSETP.GEU.AND P2, PT, R36, -126, PT ;  /* 0xc2fc00002400780b */ /* 0x000fe20003f4e000 */
[----:B---3--:R-:W-:-:S04]  /*9010*/  FFMA R29, R53, UR39, -R75 ;  /* 0x00000027351d7c23 */ /* 0x008fc8000800084b */
[----:B------:R-:W-:Y:S01]  /*9020*/  @!P5 FMUL R38, R38, 0.5 ;  /* 0x3f0000002626d820 */ /* 0x000fe20000400000 */
[----:B------:R-:W3:Y:S01]  /*9030*/  MUFU.EX2 R34, R34 ;  /* 0x0000002200227308 */ /* 0x000ee20000000800 */
[----:B-----5:R-:W-:Y:S01]  /*9040*/  @!P3 FMUL R45, R45, R45 ;  /* 0x0000002d2d2db220 */ /* 0x020fe20000400000 */
[----:B------:R-:W-:Y:S01]  /*9050*/  FSETP.GEU.AND P3, PT, R52, -126, PT ;  /* 0xc2fc00003400780b */ /* 0x000fe20003f6e000 */
[----:B-1----:R-:W-:-:S04]  /*9060*/  FFMA R40, R57, UR39, -R75 ;  /* 0x0000002739287c23 */ /* 0x002fc8000800084b */
[----:B------:R-:W-:Y:S01]  /*9070*/  @!P2 FMUL R36, R36, 0.5 ;  /* 0x3f0000002424a820 */ /* 0x000fe20000400000 */
[----:B------:R-:W1:Y:S01]  /*9080*/  MUFU.EX2 R49, R38 ;  /* 0x0000002600317308 */ /* 0x000e620000000800 */
[----:B--2---:R-:W-:Y:S01]  /*9090*/  @!P6 FMUL R32, R32, R32 ;  /* 0x000000202020e220 */ /* 0x004fe20000400000 */
[----:B------:R-:W-:-:S05]  /*90a0*/  FSETP.GEU.AND P6, PT, R25, -126, PT ;  /* 0xc2fc00001900780b */ /* 0x000fca0003fce000 */
[----:B------:R-:W-:Y:S01]  /*90b0*/  @!P3 FMUL R52, R52, 0.5 ;  /* 0x3f0000003434b820 */ /* 0x000fe20000400000 */
[----:B------:R-:W2:Y:S01]  /*90c0*/  MUFU.EX2 R36, R36 ;  /* 0x0000002400247308 */ /* 0x000ea20000000800 */
[----:B---3--:R-:W-:Y:S01]  /*90d0*/  @!P4 FMUL R34, R34, R34 ;  /* 0x000000222222c220 */ /* 0x008fe20000400000 */
[----:B------:R-:W-:-:S05]  /*90e0*/  FSETP.GEU.AND P4, PT, R29, -126, PT ;  /* 0xc2fc00001d00780b */ /* 0x000fca0003f8e000 */
[----:B------:R-:W-:Y:S01]  /*90f0*/  @!P6 FMUL R25, R25, 0.5 ;  /* 0x3f0000001919e820 */ /* 0x000fe20000400000 */
[----:B------:R3:W4:Y:S01]  /*9100*/  MUFU.EX2 R38, R52 ;  /* 0x0000003400267308 */ /* 0x0007220000000800 */
[----:B-1----:R-:W-:Y:S01]  /*9110*/  @!P5 FMUL R49, R49, R49 ;  /* 0x000000313131d220 */ /* 0x002fe20000400000 */
[----:B------:R-:W-:-:S05]  /*9120*/  FSETP.GEU.AND P5, PT, R56, -126, PT ;  /* 0xc2fc00003800780b */ /* 0x000fca0003fae000 */
[----:B------:R-:W-:Y:S01]  /*9130*/  @!P4 FMUL R29, R29, 0.5 ;  /* 0x3f0000001d1dc820 */ /* 0x000fe20000400000 */
[----:B------:R1:W5:Y:S01]  /*9140*/  MUFU.EX2 R53, R25 ;  /* 0x0000001900357308 */ /* 0x0003620000000800 */
[----:B--2---:R-:W-:Y:S01]  /*9150*/  @!P2 FMUL R36, R36, R36 ;  /* 0x000000242424a220 */ /* 0x004fe20000400000 */
[----:B------:R-:W-:Y:S01]  /*9160*/  FSETP.GEU.AND P2, PT, R40, -126, PT ;  /* 0xc2fc00002800780b */ /* 0x000fe20003f4e000 */
[----:B---3--:R-:W-:-:S04]  /*9170*/  FFMA R52, R69, UR39, -R75 ;  /* 0x0000002745347c23 */ /* 0x008fc8000800084b */
[----:B------:R-:W-:Y:S01]  /*9180*/  @!P5 FMUL R56, R56, 0.5 ;  /* 0x3f0000003838d820 */ /* 0x000fe20000400000 */
[----:B------:R2:W3:Y:S01]  /*9190*/  MUFU.EX2 R57, R29 ;  /* 0x0000001d00397308 */ /* 0x0004e20000000800 */
[----:B----4-:R-:W-:Y:S01]  /*91a0*/  @!P3 FMUL R38, R38, R38 ;  /* 0x000000262626b220 */ /* 0x010fe20000400000 */
[----:B------:R-:W-:Y:S01]  /*91b0*/  FSETP.GEU.AND P3, PT, R44, -126, PT ;  /* 0xc2fc00002c00780b */ /* 0x000fe20003f6e000 */
[----:B-1----:R-:W-:Y:S01]  /*91c0*/  FADD R25, -R11, R8 ;  /* 0x000000080b197221 */ /* 0x002fe20000000100 */
[----:B------:R-:W-:Y:S01]  /*91d0*/  FADD R11, R17, R66 ;  /* 0x00000042110b7221 */ /* 0x000fe20000000000 */
[----:B------:R-:W-:Y:S02]  /*91e0*/  FADD R8, R10, R21 ;  /* 0x000000150a087221 */ /* 0x000fe40000000000 */
[----:B------:R-:W-:Y:S01]  /*91f0*/  @!P2 FMUL R40, R40, 0.5 ;  /* 0x3f0000002828a820 */ /* 0x000fe20000400000 */
[----:B------:R1:W4:Y:S01]  /*9200*/  MUFU.EX2 R71, R56 ;  /* 0x0000003800477308 */ /* 0x0003220000000800 */
[----:B-----5:R-:W-:Y:S01]  /*9210*/  @!P6 FMUL R53, R53, R53 ;  /* 0x000000353535e220 */ /* 0x020fe20000400000 */
[----:B------:R-:W-:Y:S01]  /*9220*/  FSETP.GEU.AND P6, PT, R60, -126, PT ;  /* 0xc2fc00003c00780b */ /* 0x000fe20003fce000 */
[----:B------:R-:W-:Y:S01]  /*9230*/  FADD R87, R8, R11 ;  /* 0x0000000b08577221 */ /* 0x000fe20000000000 */
[----:B--2---:R-:W-:Y:S01]  /*9240*/  FADD R29, R14, R23 ;  /* 0x000000170e1d7221 */ /* 0x004fe20000000000 */
[----:B------:R-:W-:Y:S01]  /*9250*/  FADD R8, R13, R46 ;  /* 0x0000002e0d087221 */ /* 0x000fe20000000000 */
[----:B------:R-:W-:Y:S01]  /*9260*/  FMUL R86, R25, UR39 ;  /* 0x0000002719567c20 */ /* 0x000fe20008400000 */
[----:B------:R-:W-:Y:S01]  /*9270*/  @!P3 FMUL R44, R44, 0.5 ;  /* 0x3f0000002c2cb820 */ /* 0x000fe20000400000 */
[----:B------:R-:W2:Y:S01]  /*9280*/  MUFU.EX2 R40, R40 ;  /* 0x0000002800287308 */ /* 0x000ea20000000800 */
[----:B---3--:R-:W-:Y:S01]  /*9290*/  @!P4 FMUL R57, R57, R57 ;  /* 0x000000393939c220 */ /* 0x008fe20000400000 */
[----:B------:R-:W-:Y:S01]  /*92a0*/  FSETP.GEU.AND P4, PT, R64, -126, PT ;  /* 0xc2fc00004000780b */ /* 0x000fe20003f8e000 */
[----:B-1----:R-:W-:Y:S01]  /*92b0*/  FFMA R56, R73, UR39, -R75 ;  /* 0x0000002749387c23 */ /* 0x002fe2000800084b */
[----:B------:R-:W-:-:S03]  /*92c0*/  FADD R75, R18, R51 ;  /* 0x00000033124b7221 */ /* 0x000fc60000000000 */
[----:B------:R-:W-:Y:S01]  /*92d0*/  @!P6 FMUL R60, R60, 0.5 ;  /* 0x3f0000003c3ce820 */ /* 0x000fe20000400000 */
[----:B------:R-:W1:Y:S01]  /*92e0*/  MUFU.EX2 R44, R44 ;  /* 0x0000002c002c7308 */ /* 0x000e620000000800 */
[----:B----4-:R-:W-:Y:S01]  /*92f0*/  @!P5 FMUL R71, R71, R71 ;  /* 0x000000474747d220 */ /* 0x010fe20000400000 */
[----:B------:R-:W-:Y:S01]  /*9300*/  FSETP.GEU.AND P5, PT, R48, -126, PT ;  /* 0xc2fc00003000780b */ /* 0x000fe20003fae000 */
[----:B------:R-:W-:Y:S01]  /*9310*/  FADD R152, R8, R75 ;  /* 0x0000004b08987221 */ /* 0x000fe20000000000 */
[----:B------:R-:W-:Y:S01]  /*9320*/  FADD R8, R27, R54 ;  /* 0x000000361b087221 */ /* 0x000fe20000000000 */
[----:B------:R-:W-:Y:S01]  /*9330*/  FADD R75, R35, R62 ;  /* 0x0000003e234b7221 */ /* 0x000fe20000000000 */
[----:B------:R-:W-:Y:S01]  /*9340*/  FADD R25, R24, R71 ;  /* 0x0000004718197221 */ /* 0x000fe20000000000 */
[----:B------:R-:W-:Y:S01]  /*9350*/  @!P4 FMUL R64, R64, 0.5 ;  /* 0x3f0000004040c820 */ /* 0x000fe20000400000 */
[----:B------:R3:W4:Y:S01]  /*9360*/  MUFU.EX2 R61, R60 ;  /* 0x0000003c003d7308 */ /* 0x0007220000000800 */
[----:B--2---:R-:W-:Y:S01]  /*9370*/  @!P2 FMUL R40, R40, R40 ;  /* 0x000000282828a220 */ /* 0x004fe20000400000 */
[----:B------:R-:W-:Y:S01]  /*9380*/  FSETP.GEU.AND P2, PT, R68, -126, PT ;  /* 0xc2fc00004400780b */ /* 0x000fe20003f4e000 */
[----:B------:R-:W-:Y:S01]  /*9390*/  FADD R153, R8, R75 ;  /* 0x0000004b08997221 */ /* 0x000fe20000000000 */
[----:B------:R-:W-:Y:S01]  /*93a0*/  FADD R75, R42, R63 ;  /* 0x0000003f2a4b7221 */ /* 0x000fe20000000000 */
[----:B------:R-:W-:-:S02]  /*93b0*/  F2FP.F16.F32.PACK_AB R27, R12, R27 ;  /* 0x0000001b0c1b723e */ /* 0x000fc400000000ff */
[----:B------:R-:W-:Y:S01]  /*93c0*/  @!P5 FMUL R48, R48, 0.5 ;  /* 0x3f0000003030d820 */ /* 0x000fe20000400000 */
[----:B------:R2:W5:Y:S01]  /*93d0*/  MUFU.EX2 R65, R64 ;  /* 0x0000004000417308 */ /* 0x0005620000000800 */
[----:B-1----:R-:W-:Y:S01]  /*93e0*/  @!P3 FMUL R44, R44, R44 ;  /* 0x0000002c2c2cb220 */ /* 0x002fe20000400000 */
[----:B------:R-:W-:Y:S01]  /*93f0*/  FSETP.GEU.AND P3, PT, R72, -126, PT ;  /* 0xc2fc00004800780b */ /* 0x000fe20003f6e000 */
[----:B---3--:R-:W-:Y:S01]  /*9400*/  FADD R60, R15, R58 ;  /* 0x0000003a0f3c7221 */ /* 0x008fe20000000000 */
[----:B------:R-:W-:Y:S02]  /*9410*/  F2FP.F16.F32.PACK_AB R24, R67, R24 ;  /* 0x000000184318723e */ /* 0x000fe400000000ff */
[----:B------:R-:W-:Y:S01]  /*9420*/  F2FP.F16.F32.PACK_AB R35, R20, R35 ;  /* 0x000000231423723e */ /* 0x000fe200000000ff */
[----:B------:R-:W-:Y:S01]  /*9430*/  @!P2 FMUL R68, R68, 0.5 ;  /* 0x3f0000004444a820 */ /* 0x000fe20000400000 */
[----:B------:R-:W1:Y:S01]  /*9440*/  MUFU.EX2 R48, R48 ;  /* 0x0000003000307308 */ /* 0x000e620000000800 */
[----:B----4-:R-:W-:Y:S01]  /*9450*/  @!P6 FMUL R61, R61, R61 ;  /* 0x0000003d3d3de220 */ /* 0x010fe20000400000 */
[----:B------:R-:W-:Y:S01]  /*9460*/  FSETP.GEU.AND P6, PT, R52, -126, PT ;  /* 0xc2fc00003400780b */ /* 0x000fe20003fce000 */
[----:B--2---:R-:W-:Y:S01]  /*9470*/  FADD R64, R19, R70 ;  /* 0x0000004613407221 */ /* 0x004fe20000000000 */
[----:B------:R-:W-:-:S03]  /*9480*/  FADD R155, R60, R79 ;  /* 0x0000004f3c9b7221 */ /* 0x000fc60000000000 */
[----:B------:R-:W-:Y:S01]  /*9490*/  @!P3 FMUL R72, R72, 0.5 ;  /* 0x3f0000004848b820 */ /* 0x000fe20000400000 */
[----:B------:R2:W3:Y:S01]  /*94a0*/  MUFU.EX2 R69, R68 ;  /* 0x0000004400457308 */ /* 0x0004e20000000800 */
[----:B-----5:R-:W-:Y:S01]  /*94b0*/  @!P4 FMUL R65, R65, R65 ;  /* 0x000000414141c220 */ /* 0x020fe20000400000 */
[----:B------:R-:W-:Y:S01]  /*94c0*/  FSETP.GEU.AND P4, PT, R56, -126, PT ;  /* 0xc2fc00003800780b */ /* 0x000fe20003f8e000 */
[----:B------:R-:W-:Y:S01]  /*94d0*/  FADD R156, R29, R64 ;  /* 0x000000401d9c7221 */ /* 0x000fe20000000000 */
[----:B------:R-:W-:Y:S01]  /*94e0*/  FADD R29, R31, R50 ;  /* 0x000000321f1d7221 */ /* 0x000fe20000000000 */
[----:B------:R-:W-:Y:S01]  /*94f0*/  FADD R64, R39, R74 ;  /* 0x0000004a27407221 */ /* 0x000fe20000000000 */
[----:B------:R-:W-:Y:S01]  /*9500*/  FADD R152, R152, R155 ;  /* 0x0000009b98987221 */ /* 0x000fe20000000000 */
[----:B------:R-:W-:Y:S01]  /*9510*/  @!P6 FMUL R52, R52, 0.5 ;  /* 0x3f0000003434e820 */ /* 0x000fe20000400000 */
[----:B------:R-:W4:Y:S01]  /*9520*/  MUFU.EX2 R73, R72 ;  /* 0x0000004800497308 */ /* 0x000f220000000800 */
[----:B-1----:R-:W-:Y:S01]  /*9530*/  @!P5 FMUL R48, R48, R48 ;  /* 0x000000303030d220 */ /* 0x002fe20000400000 */
[----:B------:R-:W-:Y:S01]  /*9540*/  FSETP.GEU.AND P5, PT, R76, -126, PT ;  /* 0xc2fc00004c00780b */ /* 0x000fe20003fae000 */
[----:B------:R-:W-:Y:S01]  /*9550*/  FADD R158, R29, R64 ;  /* 0x000000401d9e7221 */ /* 0x000fe20000000000 */
[----:B------:R-:W-:Y:S01]  /*9560*/  FADD R64, R16, R47 ;  /* 0x0000002f10407221 */ /* 0x000fe20000000000 */
[----:B------:R-:W-:Y:S01]  /*9570*/  FADD R29, R12, R43 ;  /* 0x0000002b0c1d7221 */ /* 0x000fe20000000000 */
[----:B--2---:R-:W-:Y:S01]  /*9580*/  FADD R68, R20, R55 ;  /* 0x0000003714447221 */ /* 0x004fe20000000000 */
[----:B------:R-:W-:Y:S01]  /*9590*/  @!P4 FMUL R56, R56, 0.5 ;  /* 0x3f0000003838c820 */ /* 0x000fe20000400000 */
[----:B------:R-:W1:Y:S01]  /*95a0*/  MUFU.EX2 R52, R52 ;  /* 0x0000003400347308 */ /* 0x000e620000000800 */
[----:B---3--:R-:W-:Y:S01]  /*95b0*/  @!P2 FMUL R69, R69, R69 ;  /* 0x000000454545a220 */ /* 0x008fe20000400000 */
[----:B------:R-:W-:Y:S01]  /*95c0*/  FSETP.GEU.AND P2, PT, R80, -126, PT ;  /* 0xc2fc00005000780b */ /* 0x000fe20003f4e000 */
[----:B------:R-:W-:Y:S01]  /*95d0*/  FADD R157, R64, R75 ;  /* 0x0000004b409d7221 */ /* 0x000fe20000000000 */
        /* <DEDUP_REMOVED lines=13> */
[----:B-1----:R-:W-:Y:S01]  /*96b0*/  @!P6 FMUL R52, R52, R52 ;  /* 0x000000343434e220 */ /* 0x002fe20000400000 */
[----:B------:R-:W-:Y:S01]  /*96c0*/  FSETP.GEU.AND P6, PT, R78, -126, PT ;  /* 0xc2fc00004e00780b */ /* 0x000fe20003fce000 */
[----:B------:R-:W-:Y:S01]  /*96d0*/  FADD R79, R25, R72 ;  /* 0x00000048194f7221 */ /* 0x000fe20000000000 */
[----:B------:R-:W-:Y:S01]  /*96e0*/  FADD R25, R26, R61 ;  /* 0x0000003d1a197221 */ /* 0x000fe20000000000 */
[----:B------:R-:W-:Y:S01]  /*96f0*/  FADD R87, R87, R158 ;  /* 0x0000009e57577221 */ /* 0x000fe20000000000 */
[----:B------:R-:W-:Y:S01]  /*9700*/  FADD R152, R152, R157 ;  /* 0x0000009d98987221 */ /* 0x000fe20000000000 */
[----:B------:R-:W-:Y:S01]  /*9710*/  @!P3 FMUL R81, R81, 0.5 ;  /* 0x3f0000005151b820 */ /* 0x000fe20000400000 */
[----:B------:R1:W5:Y:S01]  /*9720*/  MUFU.EX2 R11, R80 ;  /* 0x00000050000b7308 */ /* 0x0003620000000800 */
[----:B--2---:R-:W-:Y:S01]  /*9730*/  @!P4 FMUL R56, R56, R56 ;  /* 0x000000383838c220 */ /* 0x004fe20000400000 */
[----:B------:R-:W-:Y:S01]  /*9740*/  FSETP.GEU.AND P4, PT, R77, -126, PT ;  /* 0xc2fc00004d00780b */ /* 0x000fe20003f8e000 */
[----:B------:R-:W-:Y:S01]  /*9750*/  FADD R152, R87, R152 ;  /* 0x0000009857987221 */ /* 0x000fe20000000000 */
[----:B------:R-:W-:Y:S01]  /*9760*/  F2FP.F16.F32.PACK_AB R39, R42, R39 ;  /* 0x000000272a27723e */ /* 0x000fe200000000ff */
[----:B---3--:R-:W-:Y:S01]  /*9770*/  FADD R76, R45, R56 ;  /* 0x000000382d4c7221 */ /* 0x008fe20000000000 */
[----:B------:R-:W-:Y:S01]  /*9780*/  F2FP.F16.F32.PACK_AB R42, R44, R61 ;  /* 0x0000003d2c2a723e */ /* 0x000fe200000000ff */
[----:B------:R-:W-:Y:S01]  /*9790*/  @!P6 FMUL R78, R78, 0.5 ;  /* 0x3f0000004e4ee820 */ /* 0x000fe20000400000 */
[----:B------:R-:W2:Y:S01]  /*97a0*/  MUFU.EX2 R60, R81 ;  /* 0x00000051003c7308 */ /* 0x000ea20000000800 */
[----:B----4-:R-:W-:Y:S01]  /*97b0*/  @!P5 FMUL R9, R9, R9 ;  /* 0x000000090909d220 */ /* 0x010fe20000400000 */
[----:B------:R-:W-:Y:S01]  /*97c0*/  FSETP.GEU.AND P5, PT, R84, -126, PT ;  /* 0xc2fc00005400780b */ /* 0x000fe20003fae000 */
[----:B-1----:R-:W-:Y:S01]  /*97d0*/  FADD R80, R29, R76 ;  /* 0x0000004c1d507221 */ /* 0x002fe20000000000 */
[----:B------:R-:W-:Y:S01]  /*97e0*/  FADD R29, R37, R48 ;  /* 0x00000030251d7221 */ /* 0x000fe20000000000 */
[----:B------:R-:W-:-:S02]  /*97f0*/  F2FP.F16.F32.PACK_AB R26, R33, R26 ;  /* 0x0000001a211a723e */ /* 0x000fc400000000ff */
[----:B------:R-:W-:Y:S01]  /*9800*/  @!P4 FMUL R77, R77, 0.5 ;  /* 0x3f0000004d4dc820 */ /* 0x000fe20000400000 */
[----:B------:R-:W-:Y:S01]  /*9810*/  F2FP.F16.F32.PACK_AB R28, R37, R28 ;  /* 0x0000001c251c723e */ /* 0x000fe200000000ff */
[----:B-----5:R-:W-:Y:S01]  /*9820*/  @!P2 FMUL R11, R11, R11 ;  /* 0x0000000b0b0ba220 */ /* 0x020fe20000400000 */
[----:B------:R-:W-:Y:S01]  /*9830*/  FSETP.GEU.AND P2, PT, R85, -126, PT ;  /* 0xc2fc00005500780b */ /* 0x000fe20003f4e000 */
[----:B------:R1:W3:Y:S01]  /*9840*/  MUFU.EX2 R8, R77 ;  /* 0x0000004d00087308 */ /* 0x0002e20000000800 */
[----:B------:R-:W-:Y:S02]  /*9850*/  F2FP.F16.F32.PACK_AB R32, R45, R32 ;  /* 0x000000202d20723e */ /* 0x000fe400000000ff */
[----:B------:R-:W-:Y:S01]  /*9860*/  F2FP.F16.F32.PACK_AB R43, R43, R54 ;  /* 0x000000362b2b723e */ /* 0x000fe200000000ff */
[----:B------:R-:W-:Y:S01]  /*9870*/  @!P5 FMUL R84, R84, 0.5 ;  /* 0x3f0000005454d820 */ /* 0x000fe20000400000 */
[----:B------:R-:W-:Y:S01]  /*9880*/  F2FP.F16.F32.PACK_AB R47, R47, R50 ;  /* 0x000000322f2f723e */ /* 0x000fe200000000ff */
[----:B--2---:R-:W-:Y:S01]  /*9890*/  @!P3 FMUL R60, R60, R60 ;  /* 0x0000003c3c3cb220 */ /* 0x004fe20000400000 */
[----:B------:R-:W-:Y:S01]  /*98a0*/  FSETP.GEU.AND P3, PT, R86, -126, PT ;  /* 0xc2fc00005600780b */ /* 0x000fe20003f6e000 */
[----:B------:R-:W2:Y:S01]  /*98b0*/  MUFU.EX2 R75, R84 ;  /* 0x00000054004b7308 */ /* 0x000ea20000000800 */
[----:B-1----:R-:W-:Y:S01]  /*98c0*/  FADD R77, R36, R11 ;  /* 0x0000000b244d7221 */ /* 0x002fe20000000000 */
[C---:B------:R-:W-:Y:S01]  /*98d0*/  FADD R72, R53.reuse, R60 ;  /* 0x0000003c35487221 */ /* 0x040fe20000000000 */
[----:B------:R-:W-:Y:S01]  /*98e0*/  F2FP.F16.F32.PACK_AB R36, R53, R36 ;  /* 0x000000243524723e */ /* 0x000fe200000000ff */
[----:B------:R-:W-:Y:S01]  /*98f0*/  @!P2 FMUL R85, R85, 0.5 ;  /* 0x3f0000005555a820 */ /* 0x000fe20000400000 */
[----:B------:R-:W-:Y:S01]  /*9900*/  FADD R82, R68, R77 ;  /* 0x0000004d44527221 */ /* 0x000fe20000000000 */
[----:B------:R-:W-:Y:S01]  /*9910*/  FADD R68, R34, R9 ;  /* 0x0000000922447221 */ /* 0x000fe20000000000 */
[----:B------:R-:W-:Y:S01]  /*9920*/  FADD R83, R29, R72 ;  /* 0x000000481d537221 */ /* 0x000fe20000000000 */
[----:B------:R-:W1:Y:S01]  /*9930*/  MUFU.EX2 R64, R85 ;  /* 0x0000005500407308 */ /* 0x000e620000000800 */
[----:B---3--:R-:W-:Y:S01]  /*9940*/  @!P4 FMUL R8, R8, R8 ;  /* 0x000000080808c220 */ /* 0x008fe20000400000 */
[----:B------:R-:W-:Y:S01]  /*9950*/  FADD R81, R25, R68 ;  /* 0x0000004419517221 */ /* 0x000fe20000000000 */
[----:B------:R-:W-:Y:S01]  /*9960*/  FADD R68, R41, R52 ;  /* 0x0000003429447221 */ /* 0x000fe20000000000 */
[----:B------:R-:W-:Y:S01]  /*9970*/  @!P3 FMUL R86, R86, 0.5 ;  /* 0x3f0000005656b820 */ /* 0x000fe20000400000 */
[----:B------:R-:W-:Y:S01]  /*9980*/  FADD R29, R30, R69 ;  /* 0x000000451e1d7221 */ /* 0x000fe20000000000 */
[----:B------:R-:W-:Y:S01]  /*9990*/  FADD R25, R33, R44 ;  /* 0x0000002c21197221 */ /* 0x000fe20000000000 */
[----:B------:R-:W-:Y:S01]  /*99a0*/  FADD R72, R49, R8 ;  /* 0x0000000831487221 */ /* 0x000fe20000000000 */
[----:B------:R-:W3:Y:S01]  /*99b0*/  MUFU.EX2 R85, R86 ;  /* 0x0000005600557308 */ /* 0x000ee20000000800 */
[----:B--2---:R-:W-:Y:S01]  /*99c0*/  @!P5 FMUL R75, R75, R75 ;  /* 0x0000004b4b4bd220 */ /* 0x004fe20000400000 */
[----:B------:R-:W-:Y:S01]  /*99d0*/  FADD R79, R79, R82 ;  /* 0x000000524f4f7221 */ /* 0x000fe20000000000 */
[----:B------:R-:W-:Y:S01]  /*99e0*/  FADD R25, R25, R72 ;  /* 0x0000004819197221 */ /* 0x000fe20000000000 */
[----:B------:R-:W-:Y:S01]  /*99f0*/  FADD R80, R80, R83 ;  /* 0x0000005350507221 */ /* 0x000fe20000000000 */
[----:B------:R-:W-:Y:S01]  /*9a00*/  FADD R76, R38, R75 ;  /* 0x0000004b264c7221 */ /* 0x000fe20000000000 */
[----:B------:R-:W-:-:S02]  /*9a10*/  F2FP.F16.F32.PACK_AB R30, R41, R30 ;  /* 0x0000001e291e723e */ /* 0x000fc400000000ff */
[----:B------:R-:W-:Y:S01]  /*9a20*/  F2FP.F16.F32.PACK_AB R34, R49, R34 ;  /* 0x000000223122723e */ /* 0x000fe200000000ff */
[----:B-1----:R-:W-:Y:S01]  /*9a30*/  @!P2 FMUL R64, R64, R64 ;  /* 0x000000404040a220 */ /* 0x002fe20000400000 */
[----:B------:R-:W-:Y:S01]  /*9a40*/  FADD R76, R29, R76 ;  /* 0x0000004c1d4c7221 */ /* 0x000fe20000000000 */
[----:B------:R-:W-:Y:S02]  /*9a50*/  F2FP.F16.F32.PACK_AB R41, R46, R21 ;  /* 0x000000152e29723e */ /* 0x000fe400000000ff */
[----:B------:R-:W-:Y:S01]  /*9a60*/  FADD R77, R57, R64 ;  /* 0x00000040394d7221 */ /* 0x000fe20000000000 */
[----:B------:R-:W-:Y:S01]  /*9a70*/  FADD R76, R81, R76 ;  /* 0x0000004c514c7221 */ /* 0x000fe20000000000 */
[----:B------:R-:W-:Y:S02]  /*9a80*/  F2FP.F16.F32.PACK_AB R44, R48, R65 ;  /* 0x00000041302c723e */ /* 0x000fe400000000ff */
[----:B------:R-:W-:Y:S01]  /*9a90*/  FADD R68, R68, R77 ;  /* 0x0000004d44447221 */ /* 0x000fe20000000000 */
[----:B------:R-:W-:Y:S01]  /*9aa0*/  FADD R76, R79, R76 ;  /* 0x0000004c4f4c7221 */ /* 0x000fe20000000000 */
[----:B------:R-:W1:Y:S01]  /*9ab0*/  MUFU.EX2 R77, R78 ;  /* 0x0000004e004d7308 */ /* 0x000e620000000800 */
[----:B---3--:R-:W-:Y:S01]  /*9ac0*/  @!P3 FMUL R85, R85, R85 ;  /* 0x000000555555b220 */ /* 0x008fe20000400000 */
[----:B------:R-:W-:Y:S01]  /*9ad0*/  FADD R25, R25, R68 ;  /* 0x0000004419197221 */ /* 0x000fe20000000000 */
[----:B------:R-:W-:-:S02]  /*9ae0*/  SHF.L.U32 R68, R7, 0x1f, RZ ;  /* 0x0000001f07447819 */ /* 0x000fc400000006ff */
[----:B------:R-:W-:Y:S01]  /*9af0*/  F2FP.F16.F32.PACK_AB R46, R52, R69 ;  /* 0x00000045342e723e */ /* 0x000fe200000000ff */
[----:B------:R-:W-:Y:S01]  /*9b00*/  FADD R25, R80, R25 ;  /* 0x0000001950197221 */ /* 0x000fe20000000000 */
[----:B------:R2:W3:Y:S01]  /*9b10*/  SYNCS.PHASECHK.TRANS64.TRYWAIT P2, [UR10+0x30000], R68 ;  /* 0x03000044ff0075a7 */ /* 0x0004e2000804014a */
[----:B------:R-:W-:Y:S01]  /*9b20*/  F2FP.F16.F32.PACK_AB R49, R51, R66 ;  /* 0x000000423331723e */ /* 0x000fe200000000ff */
[----:B------:R-:W-:Y:S01]  /*9b30*/  FFMA R0, R85, R0, R152 ;  /* 0x0000000055007223 */ /* 0x000fe20000000098 */
[----:B------:R-:W-:Y:S01]  /*9b40*/  FADD R76, R76, R25 ;  /* 0x000000194c4c7221 */ /* 0x000fe20000000000 */
[-C--:B------:R-:W-:Y:S01]  /*9b50*/  FMUL R90, R90, R85.reuse ;  /* 0x000000555a5a7220 */ /* 0x080fe20000400000 */
[-C--:B------:R-:W-:Y:S01]  /*9b60*/  FMUL R91, R91, R85.reuse ;  /* 0x000000555b5b7220 */ /* 0x080fe20000400000 */
[-C--:B------:R-:W-:Y:S01]  /*9b70*/  FMUL R94, R94, R85.reuse ;  /* 0x000000555e5e7220 */ /* 0x080fe20000400000 */
[-C--:B------:R-:W-:Y:S01]  /*9b80*/  FMUL R95, R95, R85.reuse ;  /* 0x000000555f5f7220 */ /* 0x080fe20000400000 */
[-C--:B------:R-:W-:Y:S01]  /*9b90*/  FMUL R98, R98, R85.reuse ;  /* 0x0000005562627220 */ /* 0x080fe20000400000 */
[----:B------:R-:W-:Y:S01]  /*9ba0*/  FMUL R99, R99, R85 ;  /* 0x0000005563637220 */ /* 0x000fe20000400000 */
[----:B-1----:R-:W-:Y:S01]  /*9bb0*/  @!P6 FMUL R77, R77, R77 ;  /* 0x0000004d4d4de220 */ /* 0x002fe20000400000 */
[-C--:B------:R-:W-:Y:S01]  /*9bc0*/  FMUL R102, R102, R85.reuse ;  /* 0x0000005566667220 */ /* 0x080fe20000400000 */
[-C--:B------:R-:W-:Y:S01]  /*9bd0*/  FMUL R103, R103, R85.reuse ;  /* 0x0000005567677220 */ /* 0x080fe20000400000 */
[-C--:B------:R-:W-:Y:S01]  /*9be0*/  FMUL R106, R106, R85.reuse ;  /* 0x000000556a6a7220 */ /* 0x080fe20000400000 */
        /* <DEDUP_REMOVED lines=24> */
[----:B------:R-:W-:Y:S01]  /*9d70*/  F2FP.F16.F32.PACK_AB R25, R13, R10 ;  /* 0x0000000a0d19723e */ /* 0x000fe200000000ff */
[-C--:B------:R-:W-:Y:S01]  /*9d80*/  FMUL R88, R88, R77.reuse ;  /* 0x0000004d58587220 */ /* 0x080fe20000400000 */
[----:B------:R-:W-:Y:S01]  /*9d90*/  F2FP.F16.F32.PACK_AB R29, R15, R14 ;  /* 0x0000000e0f1d723e */ /* 0x000fe200000000ff */
        /* <DEDUP_REMOVED lines=42> */
[----:B------:R-:W-:Y:S01]  /*a040*/  F2FP.F16.F32.PACK_AB R54, R64, R75 ;  /* 0x0000004b4036723e */ /* 0x000fe200000000ff */
[----:B--23--:R-:W-:Y:S06]  /*a050*/  @!P0 BRA `(.L_x_39) ;  /* 0x0000000000048947 */ /* 0x00cfec0003800000 */
[----:B------:R-:W-:Y:S01]  /*a060*/  BPT.TRAP 0x1 ;  /* 0x000000040000795c */ /* 0x000fe20000300000 */
.L_x_39:
[----:B------:R-:W-:Y:S05]  /*a070*/  @P2 BRA `(.L_x_40) ;  /* 0x0000000000082947 */ /* 0x000fea0003800000 */
[----:B------:R-:W1:Y:S02]  /*a080*/  SYNCS.PHASECHK.TRANS64.TRYWAIT P2, [UR10+0x30000], R68 ;  /* 0x03000044ff0075a7 */ /* 0x000e64000804014a */
[----:B-1----:R-:W-:Y:S05]  /*a090*/  @!P2 BRA `(.L_x_41) ;  /* 0x000000340084a947 */ /* 0x002fea0003800000 */
.L_x_40:
        /* <DEDUP_REMOVED lines=43> */
.L_x_42:
[----:B------:R-:W-:-:S04]  /*a350*/  ULEA UR10, UR38, UR37, 0x3 ;  /* 0x00000025260a7291 */ /* 0x000fc8000f8e183f */
[----:B------:R-:W-:-:S04]  /*a360*/  UIADD3 UR10, UR10, 0x30028, URZ ;  /* 0x000300280a0a7890 */ /* 0x000fc8000fffe03f */
[----:B------:R-:W-:-:S09]  /*a370*/  UPRMT UR10, URZ, 0x654, UR10 ;  /* 0x000006543f0a7896 */ /* 0x000fd2000800000a */
[----:B------:R-:W-:Y:S01]  /*a380*/  SYNCS.ARRIVE.TRANS64.RED.A1T0 RZ, [UR10], RZ ;  /* 0x000000ffffff79a7 */ /* 0x000fe2000810040a */
[----:B------:R-:W-:Y:S05]  /*a390*/  @P1 BRA `(.L_x_43) ;  /* 0x0000000000041947 */ /* 0x000fea0003800000 */
[----:B------:R-:W-:Y:S01]  /*a3a0*/  BPT.TRAP 0x1 ;  /* 0x000000040000795c */ /* 0x000fe20000300000 */
.L_x_43:
[----:B------:R-:W-:-:S04]  /*a3b0*/  UIADD3 UR38, UR38, 0x1, URZ ;  /* 0x0000000126267890 */ /* 0x000fc8000fffe03f */
[----:B------:R-:W-:-:S04]  /*a3c0*/  UISETP.NE.AND UP0, UPT, UR38, 0x5, UPT ;  /* 0x000000052600788c */ /* 0x000fc8000bf05270 */
[----:B------:R-:W-:Y:S01]  /*a3d0*/  USEL UR38, UR38, URZ, UP0 ;  /* 0x0000003f26267287 */ /* 0x000fe20008000000 */
[----:B------:R-:W-:Y:S11]  /*a3e0*/  @!P0 BRA `(.L_x_44) ;  /* 0x0000000000048947 */ /* 0x000ff60003800000 */
[----:B------:R-:W-:Y:S01]  /*a3f0*/  BPT.TRAP 0x1 ;  /* 0x000000040000795c */ /* 0x000fe20000300000 */
.L_x_44:
[----:B------:R-:W-:-:S04]  /*a400*/  ULEA UR10, UR38, UR37, 0x3 ;  /* 0x00000025260a7291 */ /* 0x000fc8000f8e183f */
[----:B------:R-:W-:-:S04]  /*a410*/  UIADD3 UR10, UR10, 0x30028, URZ ;  /* 0x000300280a0a7890 */ /* 0x000fc8000fffe03f */
[----:B------:R-:W-:-:S09]  /*a420*/  UPRMT UR10, URZ, 0x654, UR10 ;  /* 0x000006543f0a7896 */ /* 0x000fd2000800000a */
[----:B------:R-:W-:Y:S01]  /*a430*/  SYNCS.ARRIVE.TRANS64.RED.A1T0 RZ, [UR10], RZ ;  /* 0x000000ffffff79a7 */ /* 0x000fe2000810040a */
[----:B------:R-:W-:Y:S05]  /*a440*/  @P1 BRA `(.L_x_45) ;  /* 0x0000000000041947 */ /* 0x000fea0003800000 */
[----:B------:R-:W-:Y:S01]  /*a450*/  BPT.TRAP 0x1 ;  /* 0x000000040000795c */ /* 0x000fe20000300000 */
.L_x_45:
[----:B------:R-:W-:Y:S01]  /*a460*/  UIADD3 UR4, UR4, 0x1, URZ ;  /* 0x0000000104047890 */ /* 0x000fe2000fffe03f */
[C---:B------:R-:W-:Y:S01]  /*a470*/  ISETP.GT.AND P2, PT, R6.reuse, 0x1, PT ;  /* 0x000000010600780c */ /* 0x040fe20003f44270 */
[----:B------:R-:W-:Y:S01]  /*a480*/  UIADD3 UR38, UR38, 0x1, URZ ;  /* 0x0000000126267890 */ /* 0x000fe2000fffe03f */
[----:B------:R-:W-:Y:S01]  /*a490*/  IADD3 R6, R6, -0x1, RZ ;  /* 0xffffffff06067810 */ /* 0x000fe20007ffe0ff */
[----:B------:R-:W-:Y:S01]  /*a4a0*/  UISETP.NE.AND UP1, UPT, UR4, 0x5, UPT ;  /* 0x000000050400788c */ /* 0x000fe2000bf25270 */
[----:B------:R-:W-:Y:S01]  /*a4b0*/  IADD3 R3, R3, 0x80, RZ ;  /* 0x0000008003037810 */ /* 0x000fe20007ffe0ff */
[----:B------:R-:W-:Y:S01]  /*a4c0*/  UISETP.NE.AND UP0, UPT, UR38, 0x5, UPT ;  /* 0x000000052600788c */ /* 0x000fe2000bf05270 */
[----:B-1----:R-:W-:Y:S01]  /*a4d0*/  MOV R9, R4 ;  /* 0x0000000400097202 */ /* 0x002fe20000000f00 */
[----:B------:R-:W-:Y:S01]  /*a4e0*/  USEL UR10, URZ, 0x1, UP1 ;  /* 0x000000013f0a7887 */ /* 0x000fe20008800000 */
[----:B------:R-:W-:Y:S01]  /*a4f0*/  IMAD.MOV.U32 R8, RZ, RZ, R5 ;  /* 0x000000ffff087224 */ /* 0x000fe200078e0005 */
[----:B------:R-:W-:-:S02]  /*a500*/  USEL UR38, UR38, URZ, UP0 ;  /* 0x0000003f26267287 */ /* 0x000fc40008000000 */
[----:B------:R-:W-:Y:S02]  /*a510*/  USEL UR4, UR4, URZ, UP1 ;  /* 0x0000003f04047287 */ /* 0x000fe40008800000 */
[----:B------:R-:W-:Y:S01]  /*a520*/  LOP3.LUT R10, R7, UR10, RZ, 0x3c, !PT ;  /* 0x0000000a070a7c12 */ /* 0x000fe2000f8e3cff */
[----:B------:R-:W-:Y:S09]  /*a530*/  @P2 BRA `(.L_x_46) ;  /* 0xffffffc800d42947 */ /* 0x000ff2000383ffff */
.L_x_35:
[----:B------:R-:W1:Y:S01]  /*a540*/  SHFL.BFLY PT, R3, R2, 0x1, 0x1f ;  /* 0x0c201f0002037f89 */ /* 0x000e6200000e0000 */
[----:B------:R-:W-:Y:S01]  /*a550*/  BSSY B0, `(.L_x_47) ;  /* 0x0000023000007945 */ /* 0x000fe20003800000 */
[----:B------:R-:W-:Y:S02]  /*a560*/  MOV R9, 0x7f800000 ;  /* 0x7f80000000097802 */ /* 0x000fe40000000f00 */
[----:B------:R-:W2:Y:S01]  /*a570*/  SHFL.BFLY PT, R7, R0, 0x1, 0x1f ;  /* 0x0c201f0000077f89 */ /* 0x000ea200000e0000 */
[----:B------:R-:W-:Y:S02]  /*a580*/  MOV R8, 0x3f800000 ;  /* 0x3f80000000087802 */ /* 0x000fe40000000f00 */
[----:B------:R-:W-:Y:S02]  /*a590*/  MOV R10, 0x3f800000 ;  /* 0x3f800000000a7802 */ /* 0x000fe40000000f00 */
[----:B------:R-:W-:Y:S01]  /*a5a0*/  MOV R11, 0x7f800000 ;  /* 0x7f800000000b7802 */ /* 0x000fe20000000f00 */
[----:B-1----:R-:W-:Y:S01]  /*a5b0*/  FADD R3, R3, R2 ;  /* 0x0000000203037221 */ /* 0x002fe20000000000 */
[----:B--2---:R-:W-:-:S04]  /*a5c0*/  FADD R16, R7, R0 ;  /* 0x0000000007107221 */ /* 0x004fc80000000000 */
[----:B------:R-:W1:Y:S04]  /*a5d0*/  SHFL.BFLY PT, R6, R3, 0x2, 0x1f ;  /* 0x0c401f0003067f89 */ /* 0x000e6800000e0000 */
[----:B------:R-:W2:Y:S01]  /*a5e0*/  SHFL.BFLY PT, R17, R16, 0x2, 0x1f ;  /* 0x0c401f0010117f89 */ /* 0x000ea200000e0000 */
[C---:B-1----:R-:W-:Y:S01]  /*a5f0*/  FSETP.NE.AND P0, PT, R3.reuse, -R6, PT ;  /* 0x800000060300720b */ /* 0x042fe20003f05000 */
[----:B------:R-:W-:Y:S01]  /*a600*/  FADD R6, R3, R6 ;  /* 0x0000000603067221 */ /* 0x000fe20000000000 */
[----:B--2---:R-:W-:-:S11]  /*a610*/  FADD R7, R16, R17 ;  /* 0x0000001110077221 */ /* 0x004fd60000000000 */
[----:B------:R-:W-:Y:S05]  /*a620*/  @!P0 BRA `(.L_x_48) ;  /* 0x0000000000548947 */ /* 0x000fea0003800000 */
[----:B------:R-:W-:Y:S01]  /*a630*/  IADD3 R0, R6, 0x1800000, RZ ;  /* 0x0180000006007810 */ /* 0x000fe20007ffe0ff */
[----:B------:R-:W-:Y:S03]  /*a640*/  BSSY B1, `(.L_x_49) ;  /* 0x000000c000017945 */ /* 0x000fe60003800000 */
[----:B------:R-:W-:-:S04]  /*a650*/  LOP3.LUT R0, R0, 0x7f800000, RZ, 0xc0, !PT ;  /* 0x7f80000000007812 */ /* 0x000fc800078ec0ff */
[----:B------:R-:W-:-:S13]  /*a660*/  ISETP.GT.U32.AND P0, PT, R0, 0x1ffffff, PT ;  /* 0x01ffffff0000780c */ /* 0x000fda0003f04070 */
[----:B------:R-:W-:Y:S05]  /*a670*/  @P0 BRA `(.L_x_50) ;  /* 0x0000000000100947 */ /* 0x000fea0003800000 */
[----:B------:R-:W-:Y:S02]  /*a680*/  MOV R2, R6 ;  /* 0x0000000600027202 */ /* 0x000fe40000000f00 */
[----:B------:R-:W-:-:S07]  /*a690*/  MOV R15, 0xa6b0 ;  /* 0x0000a6b0000f7802 */ /* 0x000fce0000000f00 */
[----:B------:R-:W-:Y:S05]  /*a6a0*/  CALL.REL.NOINC `($__internal_0_$__cuda_sm20_rcp_rn_f32_slowpath) ;  /* 0x0000003000a87944 */ /* 0x000fea0003c00000 */
[----:B------:R-:W-:Y:S05]  /*a6b0*/  BRA `(.L_x_51) ;  /* 0x0000000000107947 */ /* 0x000fea0003800000 */
.L_x_50:
[----:B------:R-:W1:Y:S02]  /*a6c0*/  MUFU.RCP R3, R6 ;  /* 0x0000000600037308 */ /* 0x000e640000001000 */
[----:B-1----:R-:W-:-:S04]  /*a6d0*/  FFMA R0, R6, R3, -1 ;  /* 0xbf80000006007423 */ /* 0x002fc80000000003 */
[----:B------:R-:W-:-:S04]  /*a6e0*/  FADD.FTZ R0, -R0, -RZ ;  /* 0x800000ff00007221 */ /* 0x000fc80000010100 */
[----:B------:R-:W-:-:S07]  /*a6f0*/  FFMA R10, R3, R0, R3 ;  /* 0x00000000030a7223 */ /* 0x000fce0000000003 */
.L_x_51:
[----:B------:R-:W-:Y:S05]  /*a700*/  BSYNC B1 ;  /* 0x0000000000017941 */ /* 0x000fea0003800000 */
.L_x_49:
[----:B------:R-:W-:Y:S01]  /*a710*/  FSETP.GEU.AND P0, PT, |R6|, 1.175494350822287508e-38, PT ;  /* 0x008000000600780b */ /* 0x000fe20003f0e200 */
[----:B------:R-:W-:-:S12]  /*a720*/  ULDC UR4, c[0x0][0x600] ;  /* 0x0001800000047ab9 */ /* 0x000fd80000000800 */
[----:B------:R-:W-:-:S04]  /*a730*/  @!P0 FMUL R6, R6, 16777216 ;  /* 0x4b80000006068820 */ /* 0x000fc80000400000 */
[----:B------:R-:W1:Y:S02]  /*a740*/  MUFU.LG2 R0, R6 ;  /* 0x0000000600007308 */ /* 0x000e640000000c00 */
[----:B-1----:R-:W-:-:S04]  /*a750*/  @!P0 FADD R0, R0, -24 ;  /* 0xc1c0000000008421 */ /* 0x002fc80000000000 */
[----:B------:R-:W-:-:S04]  /*a760*/  FMUL R11, R0, 0.69314718246459960938 ;  /* 0x3f317218000b7820 */ /* 0x000fc80000400000 */
[----:B------:R-:W-:-:S07]  /*a770*/  FFMA R11, R4, UR4, R11 ;  /* 0x00000004040b7c23 */ /* 0x000fce000800000b */
.L_x_48:
[----:B------:R-:W-:Y:S05]  /*a780*/  BSYNC B0 ;  /* 0x0000000000007941 */ /* 0x000fea0003800000 */
.L_x_47:
[----:B------:R-:W-:Y:S01]  /*a790*/  FSETP.NE.AND P0, PT, R16, -R17, PT ;  /* 0x800000111000720b */ /* 0x000fe20003f05000 */
[----:B------:R-:W-:Y:S01]  /*a7a0*/  ULDC UR4, c[0x0][0x608] ;  /* 0x0001820000047ab9 */ /* 0x000fe20000000800 */
[----:B------:R-:W-:Y:S01]  /*a7b0*/  BSSY B0, `(.L_x_52) ;  /* 0x0000039000007945 */ /* 0x000fe20003800000 */
[----:B------:R-:W-:-:S04]  /*a7c0*/  FMUL R10, R10, UR4 ;  /* 0x000000040a0a7c20 */ /* 0x000fc80008400000 */
        /* <DEDUP_REMOVED lines=32> */
[----:B------:R-:W-:Y:S06]  /*a9d0*/  @!P0 BRA `(.L_x_53) ;  /* 0x0000000000588947 */ /* 0x000fec0003800000 */
[----:B------:R-:W-:Y:S01]  /*a9e0*/  VIADD R0, R7, 0x1800000 ;  /* 0x0180000007007836 */ /* 0x000fe20000000000 */
[----:B------:R-:W-:Y:S04]  /*a9f0*/  BSSY B1, `(.L_x_54) ;  /* 0x000000d000017945 */ /* 0x000fe80003800000 */
[----:B------:R-:W-:-:S04]  /*aa00*/  LOP3.LUT R0, R0, 0x7f800000, RZ, 0xc0, !PT ;  /* 0x7f80000000007812 */ /* 0x000fc800078ec0ff */
[----:B------:R-:W-:-:S13]  /*aa10*/  ISETP.GT.U32.AND P0, PT, R0, 0x1ffffff, PT ;  /* 0x01ffffff0000780c */ /* 0x000fda0003f04070 */
[----:B------:R-:W-:Y:S05]  /*aa20*/  @P0 BRA `(.L_x_55) ;  /* 0x0000000000140947 */ /* 0x000fea0003800000 */
[----:B------:R-:W-:Y:S02]  /*aa30*/  MOV R2, R7 ;  /* 0x0000000700027202 */ /* 0x000fe40000000f00 */
[----:B------:R-:W-:-:S07]  /*aa40*/  MOV R15, 0xaa60 ;  /* 0x0000aa60000f7802 */ /* 0x000fce0000000f00 */
[----:B------:R-:W-:Y:S05]  /*aa50*/  CALL.REL.NOINC `($__internal_0_$__cuda_sm20_rcp_rn_f32_slowpath) ;  /* 0x0000002c00bc7944 */ /* 0x000fea0003c00000 */
[----:B------:R-:W-:Y:S01]  /*aa60*/  MOV R8, R10 ;  /* 0x0000000a00087202 */ /* 0x000fe20000000f00 */
[----:B------:R-:W-:Y:S06]  /*aa70*/  BRA `(.L_x_56) ;  /* 0x0000000000107947 */ /* 0x000fec0003800000 */
.L_x_55:
[----:B------:R-:W1:Y:S02]  /*aa80*/  MUFU.RCP R8, R7 ;  /* 0x0000000700087308 */ /* 0x000e640000001000 */
[----:B-1----:R-:W-:-:S04]  /*aa90*/  FFMA R0, R7, R8, -1 ;  /* 0xbf80000007007423 */ /* 0x002fc80000000008 */
[----:B------:R-:W-:-:S04]  /*aaa0*/  FADD.FTZ R3, -R0, -RZ ;  /* 0x800000ff00037221 */ /* 0x000fc80000010100 */
[----:B------:R-:W-:-:S07]  /*aab0*/  FFMA R8, R8, R3, R8 ;  /* 0x0000000308087223 */ /* 0x000fce0000000008 */
.L_x_56:
[----:B------:R-:W-:Y:S05]  /*aac0*/  BSYNC B1 ;  /* 0x0000000000017941 */ /* 0x000fea0003800000 */
.L_x_54:
[----:B------:R-:W-:Y:S01]  /*aad0*/  FSETP.GEU.AND P0, PT, |R7|, 1.175494350822287508e-38, PT ;  /* 0x008000000700780b */ /* 0x000fe20003f0e200 */
[----:B------:R-:W-:-:S12]  /*aae0*/  ULDC UR4, c[0x0][0x600] ;  /* 0x0001800000047ab9 */ /* 0x000fd80000000800 */
[----:B------:R-:W-:-:S04]  /*aaf0*/  @!P0 FMUL R7, R7, 16777216 ;  /* 0x4b80000007078820 */ /* 0x000fc80000400000 */
[----:B------:R-:W1:Y:S02]  /*ab00*/  MUFU.LG2 R0, R7 ;  /* 0x0000000700007308 */ /* 0x000e640000000c00 */
[----:B-1----:R-:W-:-:S04]  /*ab10*/  @!P0 FADD R0, R0, -24 ;  /* 0xc1c0000000008421 */ /* 0x002fc80000000000 */
[----:B------:R-:W-:-:S04]  /*ab20*/  FMUL R0, R0, 0.69314718246459960938 ;  /* 0x3f31721800007820 */ /* 0x000fc80000400000 */
[----:B------:R-:W-:-:S07]  /*ab30*/  FFMA R9, R5, UR4, R0 ;  /* 0x0000000405097c23 */ /* 0x000fce0008000000 */
.L_x_53:
[----:B------:R-:W-:Y:S05]  /*ab40*/  BSYNC B0 ;  /* 0x0000000000007941 */ /* 0x000fea0003800000 */
.L_x_52:
[----:B------:R-:W-:Y:S01]  /*ab50*/  UISETP.NE.AND UP0, UPT, UR36, 0x1, UPT ;  /* 0x000000012400788c */ /* 0x000fe2000bf05270 */
[----:B------:R-:W1:Y:S01]  /*ab60*/  S2R R2, SR_TID.X ;  /* 0x0000000000027919 */ /* 0x000e620000002100 */
[----:B------:R-:W-:Y:S02]  /*ab70*/  ULDC.64 UR8, c[0x0][0x208] ;  /* 0x0000820000087ab9 */ /* 0x000fe40000000a00 */
[----:B------:R-:W-:-:S06]  /*ab80*/  USEL UR4, URZ, 0x1, UP0 ;  /* 0x000000013f047887 */ /* 0x000fcc0008000000 */
[----:B------:R-:W-:Y:S01]  /*ab90*/  MOV R0, UR4 ;  /* 0x0000000400007c02 */ /* 0x000fe20008000f00 */
[----:B------:R-:W-:Y:S02]  /*aba0*/  ULDC UR4, c[0x0][0x608] ;  /* 0x0001820000047ab9 */ /* 0x000fe40000000800 */
[----:B------:R-:W-:Y:S01]  /*abb0*/  FMUL R8, R8, UR4 ;  /* 0x0000000408087c20 */ /* 0x000fe20008400000 */
[----:B------:R-:W-:-:S04]  /*abc0*/  SHF.L.U32 R0, R0, 0x1f, RZ ;  /* 0x0000001f00007819 */ /* 0x000fc800000006ff */
[----:B------:R-:W2:Y:S01]  /*abd0*/  SYNCS.PHASECHK.TRANS64.TRYWAIT P0, [UR5+0x8], R0 ;  /* 0x00000800ff0075a7 */ /* 0x000ea20008000145 */
[C---:B-1----:R-:W-:Y:S02]  /*abe0*/  LOP3.LUT P1, RZ, R2.reuse, 0x3, RZ, 0xc0, !PT ;  /* 0x0000000302ff7812 */ /* 0x042fe4000782c0ff */
[----:B------:R-:W-:Y:S01]  /*abf0*/  LOP3.LUT R16, R2, 0x7f, RZ, 0xc0, !PT ;  /* 0x0000007f02107812 */ /* 0x000fe200078ec0ff */
[----:B--2---:R-:W-:Y:S10]  /*ac00*/  @!P0 BRA `(.L_x_57) ;  /* 0x0000002800c08947 */ /* 0x004ff40003800000 */
.L_x_111:
[----:B------:R-:W-:Y:S01]  /*ac10*/  USHF.L.U32 UR42, UR42, 0x6, URZ ;  /* 0x000000062a2a7899 */ /* 0x000fe2000800063f */
[----:B------:R-:W-:Y:S01]  /*ac20*/  BSSY B0, `(.L_x_58) ;  /* 0x0000018000007945 */ /* 0x000fe20003800000 */
[----:B------:R-:W-:-:S03]  /*ac30*/  SHF.R.U32.HI R17, RZ, 0x5, R16 ;  /* 0x00000005ff117819 */ /* 0x000fc60000011610 */
[----:B------:R-:W-:Y:S07]  /*ac40*/  @P1 BRA `(.L_x_59) ;  /* 0x0000000000541947 */ /* 0x000fee0003800000 */
[----:B------:R-:W2:Y:S01]  /*ac50*/  S2UR UR4, SR_CTAID.Y ;  /* 0x00000000000479c3 */ /* 0x000ea20000002600 */
[----:B-1----:R-:W-:Y:S01]  /*ac60*/  SHF.R.U32.HI R0, RZ, 0x2, R2 ;  /* 0x00000002ff007819 */ /* 0x002fe20000011602 */
[----:B------:R-:W-:Y:S01]  /*ac70*/  ULDC.64 UR6, c[0x0][0x688] ;  /* 0x0001a20000067ab9 */ /* 0x000fe20000000a00 */
[----:B------:R-:W-:Y:S02]  /*ac80*/  SHF.L.U32 R3, R17, 0x4, RZ ;  /* 0x0000000411037819 */ /* 0x000fe400000006ff */
[----:B------:R-:W-:-:S03]  /*ac90*/  LOP3.LUT R0, R0, 0x7, RZ, 0xc0, !PT ;  /* 0x0000000700007812 */ /* 0x000fc600078ec0ff */
[----:B------:R-:W1:Y:S01]  /*aca0*/  S2UR UR5, SR_CTAID.Z ;  /* 0x00000000000579c3 */ /* 0x000e620000002700 */
[----:B------:R-:W-:-:S04]  /*acb0*/  LOP3.LUT R0, R3, 0xfffffff0, R0, 0xe2, !PT ;  /* 0xfffffff003007812 */ /* 0x000fc800078ee200 */
[----:B------:R-:W-:-:S04]  /*acc0*/  IADD3 R3, R0, UR42, RZ ;  /* 0x0000002a00037c10 */ /* 0x000fc8000fffe0ff */
[----:B------:R-:W-:Y:S01]  /*acd0*/  IADD3 R2, R3, 0x8, RZ ;  /* 0x0000000803027810 */ /* 0x000fe20007ffe0ff */
[----:B--2---:R-:W-:-:S04]  /*ace0*/  UIMAD UR4, UR4, UR6, UR42 ;  /* 0x00000006040472a4 */ /* 0x004fc8000f8e022a */
[----:B-1----:R-:W-:-:S03]  /*acf0*/  UIMAD UR4, UR5, UR7, UR4 ;  /* 0x00000007050472a4 */ /* 0x002fc6000f8e0204 */
[----:B------:R-:W-:Y:S02]  /*ad00*/  ULDC UR5, c[0x0][0x288] ;  /* 0x0000a20000057ab9 */ /* 0x000fe40000000800 */
[----:B------:R-:W-:Y:S02]  /*ad10*/  ISETP.GE.U32.AND P0, PT, R3, UR5, PT ;  /* 0x0000000503007c0c */ /* 0x000fe4000bf06070 */
[----:B------:R-:W-:Y:S02]  /*ad20*/  IADD3 R0, P2, R0, UR4, RZ ;  /* 0x0000000400007c10 */ /* 0x000fe4000ff5e0ff */
[----:B------:R-:W-:Y:S01]  /*ad30*/  ISETP.GE.U32.AND P1, PT, R2, UR5, PT ;  /* 0x0000000502007c0c */ /* 0x000fe2000bf26070 */
[----:B------:R-:W-:Y:S01]  /*ad40*/  ULDC.64 UR4, c[0x0][0x680] ;  /* 0x0001a00000047ab9 */ /* 0x000fe20000000a00 */
[----:B------:R-:W-:Y:S02]  /*ad50*/  IADD3.X R3, RZ, RZ, RZ, P2, !PT ;  /* 0x000000ffff037210 */ /* 0x000fe400017fe4ff */
[----:B------:R-:W-:-:S04]  /*ad60*/  LEA R2, P2, R0, UR4, 0x2 ;  /* 0x0000000400027c11 */ /* 0x000fc8000f8410ff */
[----:B------:R-:W-:-:S05]  /*ad70*/  LEA.HI.X R3, R0, UR5, R3, 0x2, P2 ;  /* 0x0000000500037c11 */ /* 0x000fca00090f1403 */
[----:B------:R2:W-:Y:S04]  /*ad80*/  @!P0 STG.E desc[UR8][R2.64], R11 ;  /* 0x0000000b02008986 */ /* 0x0005e8000c101908 */
[----:B------:R2:W-:Y:S02]  /*ad90*/  @!P1 STG.E desc[UR8][R2.64+0x20], R9 ;  /* 0x0000200902009986 */ /* 0x0005e4000c101908 */
.L_x_59:
[----:B------:R-:W-:Y:S05]  /*ada0*/  BSYNC B0 ;  /* 0x0000000000007941 */ /* 0x000fea0003800000 */
.L_x_58:
[----:B------:R-:W-:Y:S01]  /*adb0*/  ULDC.64 UR4, c[0x0][0x730] ;  /* 0x0001cc0000047ab9 */ /* 0x000fe20000000a00 */
[-C--:B------:R-:W-:Y:S01]  /*adc0*/  FMUL R90, R90, R8.reuse ;  /* 0x000000085a5a7220 */ /* 0x080fe20000400000 */
[----:B------:R-:W-:Y:S01]  /*add0*/  ISETP.NE.U32.AND P0, PT, RZ, UR4, PT ;  /* 0x00000004ff007c0c */ /* 0x000fe2000bf05070 */
[-C--:B------:R-:W-:Y:S01]  /*ade0*/  FMUL R24, R91, R8.reuse ;  /* 0x000000085b187220 */ /* 0x080fe20000400000 */
[-C--:B------:R-:W-:Y:S01]  /*adf0*/  FMUL R94, R94, R8.reuse ;  /* 0x000000085e5e7220 */ /* 0x080fe20000400000 */
[-C--:B------:R-:W-:Y:S01]  /*ae00*/  FMUL R26, R95, R8.reuse ;  /* 0x000000085f1a7220 */ /* 0x080fe20000400000 */
[----:B------:R-:W-:Y:S01]  /*ae10*/  ISETP.NE.AND.EX P0, PT, RZ, UR5, PT, P0 ;  /* 0x00000005ff007c0c */ /* 0x000fe2000bf05300 */
        /* <DEDUP_REMOVED lines=28> */
[----:B------:R-:W-:Y:S06]  /*afe0*/  @P0 BRA `(.L_x_60) ;  /* 0x0000000000200947 */ /* 0x000fec0003800000 */
[----:B------:R-:W-:Y:S02]  /*aff0*/  ULDC.64 UR4, c[0x0][0x728] ;  /* 0x0001ca0000047ab9 */ /* 0x000fe40000000a00 */
[----:B------:R-:W-:-:S04]  /*b000*/  ISETP.NE.U32.AND P0, PT, RZ, UR4, PT ;  /* 0x00000004ff007c0c */ /* 0x000fc8000bf05070 */
[----:B------:R-:W-:-:S13]  /*b010*/  ISETP.NE.AND.EX P0, PT, RZ, UR5, PT, P0 ;  /* 0x00000005ff007c0c */ /* 0x000fda000bf05300 */
[----:B------:R-:W-:Y:S05]  /*b020*/  @!P0 BRA `(.L_x_61) ;  /* 0x00000000000c8947 */ /* 0x000fea0003800000 */
[----:B-12---:R-:W1:Y:S02]  /*b030*/  LDC.64 R2, c[0x0][0x728] ;  /* 0x0001ca00ff027b82 */ /* 0x006e640000000a00 */
[----:B-1----:R4:W5:Y:S01]  /*b040*/  LDG.E R2, desc[UR8][R2.64] ;  /* 0x0000000802027981 */ /* 0x002962000c1e1900 */
[----:B------:R-:W-:Y:S05]  /*b050*/  BRA `(.L_x_60) ;  /* 0x0000000000047947 */ /* 0x000fea0003800000 */
.L_x_61:
[----:B--2---:R-:W3:Y:S02]  /*b060*/  LDC R2, c[0x0][0x720] ;  /* 0x0001c800ff027b82 */ /* 0x004ee40000000800 */
.L_x_60:
[----:B-1----:R-:W-:Y:S01]  /*b070*/  MOV R0, RZ ;  /* 0x000000ff00007202 */ /* 0x002fe20000000f00 */
[----:B---3-5:R-:W-:-:S03]  /*b080*/  IMAD.MOV.U32 R39, RZ, RZ, R2 ;  /* 0x000000ffff277224 */ /* 0x028fc600078e0002 */
[----:B------:R-:W-:-:S13]  /*b090*/  LOP3.LUT P0, RZ, R0, 0x1bf, RZ, 0xc0, !PT ;  /* 0x000001bf00ff7812 */ /* 0x000fda000780c0ff */
[----:B------:R-:W-:Y:S05]  /*b0a0*/  @!P0 BRA `(.L_x_62) ;  /* 0x0000000000408947 */ /* 0x000fea0003800000 */
[----:B------:R-:W-:Y:S01]  /*b0b0*/  MOV R0, 0x0 ;  /* 0x0000000000007802 */ /* 0x000fe20000000f00 */
[----:B------:R-:W-:Y:S01]  /*b0c0*/  ULDC.64 UR4, c[0x4][0x70] ;  /* 0x01001c0000047ab9 */ /* 0x000fe20000000a00 */
[----:B------:R-:W-:Y:S01]  /*b0d0*/  ULDC.64 UR6, c[0x4][0x8] ;  /* 0x0100020000067ab9 */ /* 0x000fe20000000a00 */
[----:B------:R-:W-:Y:S01]  /*b0e0*/  MOV R4, UR4 ;  /* 0x0000000400047c02 */ /* 0x000fe20008000f00 */
[----:B--2-4-:R1:W2:Y:S01]  /*b0f0*/  LDC.64 R2, c[0x4][R0] ;  /* 0x0100000000027b82 */ /* 0x0142a20000000a00 */
[----:B------:R-:W-:Y:S01]  /*b100*/  MOV R5, UR5 ;  /* 0x0000000500057c02 */ /* 0x000fe20008000f00 */
[----:B------:R-:W-:Y:S01]  /*b110*/  ULDC.64 UR4, c[0x4][0x78] ;  /* 0x01001e0000047ab9 */ /* 0x000fe20000000a00 */
[----:B------:R-:W-:Y:S01]  /*b120*/  MOV R10, UR6 ;  /* 0x00000006000a7c02 */ /* 0x000fe20008000f00 */
[----:B------:R-:W-:Y:S01]  /*b130*/  IMAD.MOV.U32 R12, RZ, RZ, 0x1 ;  /* 0x00000001ff0c7424 */ /* 0x000fe200078e00ff */
[----:B------:R-:W-:Y:S02]  /*b140*/  MOV R6, UR4 ;  /* 0x0000000400067c02 */ /* 0x000fe40008000f00 */
[----:B------:R-:W-:-:S02]  /*b150*/  MOV R7, UR5 ;  /* 0x0000000500077c02 */ /* 0x000fc40008000f00 */
[----:B------:R-:W-:Y:S02]  /*b160*/  MOV R11, UR7 ;  /* 0x00000007000b7c02 */ /* 0x000fe40008000f00 */
[----:B------:R-:W-:Y:S02]  /*b170*/  MOV R8, 0x70 ;  /* 0x0000007000087802 */ /* 0x000fe40000000f00 */
[----:B-1----:R-:W-:-:S07]  /*b180*/  MOV R13, RZ ;  /* 0x000000ff000d7202 */ /* 0x002fce0000000f00 */
[----:B------:R-:W-:-:S07]  /*b190*/  LEPC R20, `(.L_x_62) ;  /* 0x000000001014794e */ /* 0x000fce0000000000 */
[----:B--2---:R-:W-:Y:S05]  /*b1a0*/  CALL.ABS.NOINC R2 ;  /* 0x0000000002007343 */ /* 0x004fea0003c00000 */
.L_x_62:
[----:B------:R-:W-:Y:S02]  /*b1b0*/  MOV R18, UR37 ;  /* 0x0000002500127c02 */ /* 0x000fe40008000f00 */
[----:B--2-4-:R-:W-:-:S05]  /*b1c0*/  MOV R3, UR36 ;  /* 0x0000002400037c02 */ /* 0x014fca0008000f00 */
[----:B------:R-:W-:-:S05]  /*b1d0*/  IMAD R18, R3, 0x2200, R18 ;  /* 0x0000220003127824 */ /* 0x000fca00078e0212 */
[----:B------:R-:W-:-:S04]  /*b1e0*/  IADD3 R19, R18, -0x2200, RZ ;  /* 0xffffde0012137810 */ /* 0x000fc80007ffe0ff */
[----:B------:R-:W-:-:S13]  /*b1f0*/  LOP3.LUT P0, RZ, R19, 0x1b0, RZ, 0xc0, !PT ;  /* 0x000001b013ff7812 */ /* 0x000fda000780c0ff */
[----:B------:R-:W-:Y:S05]  /*b200*/  @!P0 BRA `(.L_x_63) ;  /* 0x0000000000408947 */ /* 0x000fea0003800000 */
[----:B------:R-:W-:Y:S01]  /*b210*/  MOV R0, 0x0 ;  /* 0x0000000000007802 */ /* 0x000fe20000000f00 */
[----:B------:R-:W-:Y:S01]  /*b220*/  ULDC.64 UR4, c[0x4][0x70] ;  /* 0x01001c0000047ab9 */ /* 0x000fe20000000a00 */
[----:B------:R-:W-:Y:S01]  /*b230*/  ULDC.64 UR6, c[0x4][0x78] ;  /* 0x01001e0000067ab9 */ /* 0x000fe20000000a00 */
[----:B------:R-:W-:Y:S01]  /*b240*/  MOV R4, UR4 ;  /* 0x0000000400047c02 */ /* 0x000fe20008000f00 */
[----:B------:R1:W2:Y:S01]  /*b250*/  LDC.64 R2, c[0x4][R0] ;  /* 0x0100000000027b82 */ /* 0x0002a20000000a00 */
[----:B------:R-:W-:Y:S01]  /*b260*/  MOV R5, UR5 ;  /* 0x0000000500057c02 */ /* 0x000fe20008000f00 */
[----:B------:R-:W-:Y:S01]  /*b270*/  ULDC.64 UR4, c[0x4][0x10] ;  /* 0x0100040000047ab9 */ /* 0x000fe20000000a00 */
[----:B------:R-:W-:Y:S01]  /*b280*/  MOV R6, UR6 ;  /* 0x0000000600067c02 */ /* 0x000fe20008000f00 */
[----:B------:R-:W-:Y:S01]  /*b290*/  IMAD.U32 R7, RZ, RZ, UR7 ;  /* 0x00000007ff077e24 */ /* 0x000fe2000f8e00ff */
[----:B------:R-:W-:Y:S02]  /*b2a0*/  MOV R10, UR4 ;  /* 0x00000004000a7c02 */ /* 0x000fe40008000f00 */
[----:B------:R-:W-:-:S02]  /*b2b0*/  MOV R11, UR5 ;  /* 0x00000005000b7c02 */ /* 0x000fc40008000f00 */
[----:B------:R-:W-:Y:S02]  /*b2c0*/  MOV R8, 0x70 ;  /* 0x0000007000087802 */ /* 0x000fe40000000f00 */
[----:B------:R-:W-:Y:S02]  /*b2d0*/  MOV R12, 0x1 ;  /* 0x00000001000c7802 */ /* 0x000fe40000000f00 */
[----:B-1----:R-:W-:-:S07]  /*b2e0*/  MOV R13, RZ ;  /* 0x000000ff000d7202 */ /* 0x002fce0000000f00 */
[----:B------:R-:W-:-:S07]  /*b2f0*/  LEPC R20, `(.L_x_63) ;  /* 0x000000001014794e */ /* 0x000fce0000000000 */
[----:B--2---:R-:W-:Y:S05]  /*b300*/  CALL.ABS.NOINC R2 ;  /* 0x0000000002007343 */ /* 0x004fea0003c00000 */
.L_x_63:
[----:B------:R-:W1:Y:S01]  /*b310*/  S2R R5, SR_TID.X ;  /* 0x0000000000057919 */ /* 0x000e620000002100 */
[----:B------:R-:W-:Y:S01]  /*b320*/  ULDC.64 UR4, c[0x0][0x730] ;  /* 0x0001cc0000047ab9 */ /* 0x000fe20000000a00 */
[----:B------:R-:W-:Y:S02]  /*b330*/  IADD3 R16, R16, 0x1f, RZ ;  /* 0x0000001f10107810 */ /* 0x000fe40007ffe0ff */
[----:B------:R-:W-:Y:S02]  /*b340*/  ISETP.NE.U32.AND P0, PT, RZ, UR4, PT ;  /* 0x00000004ff007c0c */ /* 0x000fe4000bf05070 */
[----:B------:R-:W-:Y:S02]  /*b350*/  ISETP.GT.U32.AND P1, PT, R16, 0x3e, PT ;  /* 0x0000003e1000780c */ /* 0x000fe40003f24070 */
[----:B------:R-:W-:-:S13]  /*b360*/  ISETP.NE.AND.EX P0, PT, RZ, UR5, PT, P0 ;  /* 0x00000005ff007c0c */ /* 0x000fda000bf05300 */
[----:B------:R-:W2:Y:S01]  /*b370*/  @P0 LDC R39, c[0x0][0x720] ;  /* 0x0001c800ff270b82 */ /* 0x000ea20000000800 */
[C---:B-1----:R-:W-:Y:S02]  /*b380*/  SHF.L.U32 R0, R5.reuse, 0x5, RZ ;  /* 0x0000000505007819 */ /* 0x042fe400000006ff */
[----:B------:R-:W-:Y:S02]  /*b390*/  SHF.R.U32.HI R3, RZ, 0x1, R5 ;  /* 0x00000001ff037819 */ /* 0x000fe40000011605 */
[C---:B------:R-:W-:Y:S02]  /*b3a0*/  LOP3.LUT R2, R0.reuse, 0xc0, RZ, 0xc0, !PT ;  /* 0x000000c000027812 */ /* 0x040fe400078ec0ff */
[----:B------:R-:W-:Y:S02]  /*b3b0*/  LOP3.LUT R4, R0, 0x20, RZ, 0xc0, !PT ;  /* 0x0000002000047812 */ /* 0x000fe400078ec0ff */
[----:B------:R-:W-:Y:S02]  /*b3c0*/  LOP3.LUT R2, R2, 0x8, R3, 0xf8, !PT ;  /* 0x0000000802027812 */ /* 0x000fe400078ef803 */
[----:B------:R-:W-:Y:S01]  /*b3d0*/  SHF.L.U32 R3, R5, 0x2, RZ ;  /* 0x0000000205037819 */ /* 0x000fe200000006ff */
[----:B------:R-:W-:Y:S01]  /*b3e0*/  IMAD R4, R17, 0x200, R4 ;  /* 0x0000020011047824 */ /* 0x000fe200078e0204 */
[----:B------:R-:W-:Y:S01]  /*b3f0*/  LOP3.LUT R0, R0, 0x100, RZ, 0xc0, !PT ;  /* 0x0000010000007812 */ /* 0x000fe200078ec0ff */
[-C--:B--2---:R-:W-:Y:S01]  /*b400*/  FMUL R7, R24, R39.reuse ;  /* 0x0000002718077220 */ /* 0x084fe20000400000 */
[----:B------:R-:W-:Y:S01]  /*b410*/  LOP3.LUT R3, R2, 0x18, R3, 0x78, !PT ;  /* 0x0000001802037812 */ /* 0x000fe200078e7803 */
[-C--:B------:R-:W-:Y:S01]  /*b420*/  FMUL R2, R94, R39.reuse ;  /* 0x000000275e027220 */ /* 0x080fe20000400000 */
[----:B------:R-:W-:Y:S01]  /*b430*/  LOP3.LUT P0, RZ, R5, 0x4, RZ, 0xc0, !PT ;  /* 0x0000000405ff7812 */ /* 0x000fe2000780c0ff */
[-C--:B------:R-:W-:Y:S01]  /*b440*/  FMUL R5, R22, R39.reuse ;  /* 0x0000002716057220 */ /* 0x080fe20000400000 */
[----:B------:R-:W-:Y:S01]  /*b450*/  IADD3 R3, R3, R4, R0 ;  /* 0x0000000403037210 */ /* 0x000fe20007ffe000 */
[-C--:B------:R-:W-:Y:S01]  /*b460*/  FMUL R4, R88, R39.reuse ;  /* 0x0000002758047220 */ /* 0x080fe20000400000 */
[-C--:B------:R-:W-:Y:S01]  /*b470*/  FMUL R0, R90, R39.reuse ;  /* 0x000000275a007220 */ /* 0x080fe20000400000 */
[-C--:B------:R-:W-:Y:S01]  /*b480*/  FMUL R9, R26, R39.reuse ;  /* 0x000000271a097220 */ /* 0x080fe20000400000 */
[-C--:B------:R-:W-:Y:S01]  /*b490*/  FMUL R10, R98, R39.reuse ;  /* 0x00000027620a7220 */ /* 0x080fe20000400000 */
[-C--:B------:R-:W-:Y:S01]  /*b4a0*/  FMUL R11, R28, R39.reuse ;  /* 0x000000271c0b7220 */ /* 0x080fe20000400000 */
[-C--:B------:R-:W-:Y:S01]  /*b4b0*/  FMUL R12, R102, R39.reuse ;  /* 0x00000027660c7220 */ /* 0x080fe20000400000 */
        /* <DEDUP_REMOVED lines=10> */
[----:B------:R-:W-:Y:S01]  /*b560*/  MOV R0, 0x10 ;  /* 0x0000001000007802 */ /* 0x000fe20000000f00 */
[----:B------:R-:W-:Y:S01]  /*b570*/  FMUL R16, R34, R39 ;  /* 0x0000002722107220 */ /* 0x000fe20000400000 */
[----:B------:R-:W-:Y:S01]  /*b580*/  LEA R19, R3, R19, 0x1 ;  /* 0x0000001303137211 */ /* 0x000fe200078e08ff */
[-C--:B------:R-:W-:Y:S01]  /*b590*/  FMUL R20, R36, R39.reuse ;  /* 0x0000002724147220 */ /* 0x080fe20000400000 */
        /* <DEDUP_REMOVED lines=47> */
[----:B------:R-:W-:Y:S01]  /*b890*/  FMUL R39, R150, R39 ;  /* 0x0000002796277220 */ /* 0x000fe20000400000 */
[----:B------:R-:W-:-:S02]  /*b8a0*/  F2FP.F16.F32.PACK_AB R6, R93, R6 ;  /* 0x000000065d06723e */ /* 0x000fc400000000ff */
[----:B------:R-:W-:Y:S02]  /*b8b0*/  F2FP.F16.F32.PACK_AB R8, R97, R8 ;  /* 0x000000086108723e */ /* 0x000fe400000000ff */
[----:B------:R-:W-:Y:S02]  /*b8c0*/  F2FP.F16.F32.PACK_AB R10, R101, R100 ;  /* 0x00000064650a723e */ /* 0x000fe400000000ff */
[----:B------:R-:W-:Y:S02]  /*b8d0*/  SEL R0, R0, 0xfffffff0, !P0 ;  /* 0xfffffff000007807 */ /* 0x000fe40004000000 */
[----:B------:R-:W-:Y:S01]  /*b8e0*/  IADD3 R13, R19, 0x1000, RZ ;  /* 0x00001000130d7810 */ /* 0x000fe20007ffe0ff */
[----:B------:R-:W-:Y:S06]  /*b8f0*/  @P1 BRA `(.L_x_64) ;  /* 0x0000000000041947 */ /* 0x000fec0003800000 */
[----:B------:R-:W-:-:S04]  /*b900*/  DEPBAR.LE SB0, 0x1 ;  /* 0x000080400000791a */ /* 0x000fc80000000000 */
.L_x_64:
[----:B------:R-:W-:Y:S05]  /*b910*/  WARPSYNC.ALL ;  /* 0x0000000000007948 */ /* 0x000fea0003800000 */
[----:B------:R-:W-:Y:S01]  /*b920*/  BAR.SYNC.DEFER_BLOCKING 0x1, 0x80 ;  /* 0x0042000000007b1d */ /* 0x000fe20000010000 */
[----:B------:R-:W-:Y:S02]  /*b930*/  LEA R3, R3, R18, 0x1 ;  /* 0x0000001203037211 */ /* 0x000fe400078e08ff */
[C---:B------:R-:W-:Y:S02]  /*b940*/  LEA R13, R0.reuse, R13, 0x1 ;  /* 0x0000000d000d7211 */ /* 0x040fe400078e08ff */
[----:B------:R-:W-:Y:S01]  /*b950*/  LEA R0, R0, R19, 0x1 ;  /* 0x0000001300007211 */ /* 0x000fe200078e08ff */
[----:B------:R-:W-:Y:S01]  /*b960*/  BSSY B0, `(.L_x_65) ;  /* 0x000001e000007945 */ /* 0x000fe20003800000 */
        /* <DEDUP_REMOVED lines=8> */
[----:B------:R1:W-:Y:S04]  /*b9f0*/  STSM.16.M88.4 [R3+-0x2200], R4 ;  /* 0xffde000403007844 */ /* 0x0003e80000000200 */
[----:B------:R1:W-:Y:S01]  /*ba00*/  STSM.16.M88.4 [R0], R8 ;  /* 0x0000000800007844 */ /* 0x0003e20000000200 */
[----:B------:R-:W-:Y:S01]  /*ba10*/  @!PT LDS RZ, [RZ] ;  /* 0x00000000fffff984 */ /* 0x000fe20000000800 */
[----:B------:R-:W-:Y:S01]  /*ba20*/  @!PT LDS RZ, [RZ] ;  /* 0x00000000fffff984 */ /* 0x000fe20000000800 */
[----:B------:R-:W-:Y:S01]  /*ba30*/  @!PT LDS RZ, [RZ] ;  /* 0x00000000fffff984 */ /* 0x000fe20000000800 */
[----:B------:R-:W-:Y:S01]  /*ba40*/  @!PT LDS RZ, [RZ] ;  /* 0x00000000fffff984 */ /* 0x000fe20000000800 */
[----:B------:R2:W-:Y:S06]  /*ba50*/  MEMBAR.ALL.CTA ;  /* 0x0000000000007992 */ /* 0x0005ec0000008000 */
[----:B--2---:R-:W2:Y:S02]  /*ba60*/  FENCE.VIEW.ASYNC.S ;  /* 0x00000000000073c6 */ /* 0x004ea40000000000 */
[----:B--2---:R-:W-:Y:S06]  /*ba70*/  BAR.SYNC.DEFER_BLOCKING 0x1, 0x80 ;  /* 0x0042000000007b1d */ /* 0x004fec0000010000 */
[----:B------:R-:W-:Y:S05]  /*ba80*/  @P1 BRA `(.L_x_66) ;  /* 0x00000000002c1947 */ /* 0x000fea0003800000 */
[----:B------:R-:W-:Y:S01]  /*ba90*/  S2UR UR44, SR_CTAID.Z ;  /* 0x00000000002c79c3 */ /* 0x000fe20000002700 */
[----:B------:R-:W-:Y:S01]  /*baa0*/  R2UR UR40, R18 ;  /* 0x00000000122872ca */ /* 0x000fe200000e0000 */
[----:B------:R-:W-:Y:S01]  /*bab0*/  ULDC.64 UR4, c[0x0][0x198] ;  /* 0x0000660000047ab9 */ /* 0x000fe20000000a00 */
[----:B------:R-:W-:Y:S01]  /*bac0*/  UMOV UR41, URZ ;  /* 0x0000003f00297c82 */ /* 0x000fe20008000000 */
[----:B------:R-:W-:-:S04]  /*bad0*/  UIADD3 UR4, UP0, UR4, 0x670, URZ ;  /* 0x0000067004047890 */ /* 0x000fc8000ff1e03f */
[----:B------:R-:W2:Y:S01]  /*bae0*/  S2UR UR43, SR_CTAID.Y ;  /* 0x00000000002b79c3 */ /* 0x000ea20000002600 */
[----:B------:R-:W-:-:S05]  /*baf0*/  UIADD3.X UR5, URZ, UR5, URZ, UP0, !UPT ;  /* 0x000000053f057290 */ /* 0x000fca00087fe43f */
[----:B------:R-:W-:-:S09]  /*bb00*/  UIADD3 UR40, UR40, -0x2200, URZ ;  /* 0xffffde0028287890 */ /* 0x000fd2000fffe03f */
[----:B--2---:R2:W-:Y:S01]  /*bb10*/  UTMASTG.4D [UR40], [UR4] ;  /* 0x00000028040073b5 */ /* 0x0045e20008018000 */
[----:B------:R0:W-:Y:S01]  /*bb20*/  UTMACMDFLUSH ;  /* 0x00000000000079b7 */ /* 0x0001e20000000000 */
[----:B--2---:R-:W-:-:S04]  /*bb30*/  DEPBAR.LE SB0, 0x1 ;  /* 0x000080400000791a */ /* 0x004fc80000000000 */
.L_x_66:
[----:B------:R-:W-:Y:S05]  /*bb40*/  BSYNC B0 ;  /* 0x0000000000007941 */ /* 0x000fea0003800000 */
.L_x_65:
[----:B------:R-:W-:Y:S01]  /*bb50*/  BAR.SYNC.DEFER_BLOCKING 0x1, 0x80 ;  /* 0x0042000000007b1d */ /* 0x000fe20000010000 */
[----:B------:R-:W-:Y:S02]  /*bb60*/  F2FP.F16.F32.PACK_AB R120, R121, R120 ;  /* 0x000000787978723e */ /* 0x000fe400000000ff */
[----:B------:R-:W-:Y:S02]  /*bb70*/  F2FP.F16.F32.PACK_AB R128, R129, R128 ;  /* 0x000000808180723e */ /* 0x000fe400000000ff */
[----:B------:R-:W-:Y:S01]  /*bb80*/  F2FP.F16.F32.PACK_AB R121, R24, R25 ;  /* 0x000000191879723e */ /* 0x000fe200000000ff */
[----:B------:R-:W-:Y:S01]  /*bb90*/  BSSY B0, `(.L_x_67) ;  /* 0x000001b000007945 */ /* 0x000fe20003800000 */
[----:B------:R-:W-:Y:S02]  /*bba0*/  F2FP.F16.F32.PACK_AB R122, R125, R124 ;  /* 0x0000007c7d7a723e */ /* 0x000fe400000000ff */
[----:B------:R-:W-:Y:S02]  /*bbb0*/  F2FP.F16.F32.PACK_AB R123, R26, R27 ;  /* 0x0000001b1a7b723e */ /* 0x000fe400000000ff */
[----:B------:R-:W-:-:S02]  /*bbc0*/  F2FP.F16.F32.PACK_AB R129, R28, R29 ;  /* 0x0000001d1c81723e */ /* 0x000fc400000000ff */
[----:B------:R-:W-:Y:S02]  /*bbd0*/  F2FP.F16.F32.PACK_AB R130, R133, R132 ;  /* 0x000000848582723e */ /* 0x000fe400000000ff */
[----:B------:R-:W-:Y:S01]  /*bbe0*/  F2FP.F16.F32.PACK_AB R131, R30, R31 ;  /* 0x0000001f1e83723e */ /* 0x000fe200000000ff */
[----:B------:R2:W-:Y:S04]  /*bbf0*/  STSM.16.M88.4 [R19+0x1000], R104 ;  /* 0x0010006813007844 */ /* 0x0005e80000000200 */
[----:B------:R2:W-:Y:S01]  /*bc00*/  STSM.16.M88.4 [R0+0x1000], R112 ;  /* 0x0010007000007844 */ /* 0x0005e20000000200 */
[----:B------:R-:W-:Y:S01]  /*bc10*/  @!PT LDS RZ, [RZ] ;  /* 0x00000000fffff984 */ /* 0x000fe20000000800 */
[----:B------:R-:W-:Y:S01]  /*bc20*/  @!PT LDS RZ, [RZ] ;  /* 0x00000000fffff984 */ /* 0x000fe20000000800 */
[----:B------:R-:W-:Y:S01]  /*bc30*/  @!PT LDS RZ, [RZ] ;  /* 0x00000000fffff984 */ /* 0x000fe20000000800 */
[----:B------:R-:W-:Y:S01]  /*bc40*/  @!PT LDS RZ, [RZ] ;  /* 0x00000000fffff984 */ /* 0x000fe20000000800 */
[----:B------:R3:W-:Y:S06]  /*bc50*/  MEMBAR.ALL.CTA ;  /* 0x0000000000007992 */ /* 0x0007ec0000008000 */
[----:B---3--:R-:W3:Y:S02]  /*bc60*/  FENCE.VIEW.ASYNC.S ;  /* 0x00000000000073c6 */ /* 0x008ee40000000000 */
[----:B---3--:R-:W-:Y:S06]  /*bc70*/  BAR.SYNC.DEFER_BLOCKING 0x1, 0x80 ;  /* 0x0042000000007b1d */ /* 0x008fec0000010000 */
[----:B------:R-:W-:Y:S05]  /*bc80*/  @P1 BRA `(.L_x_68) ;  /* 0x00000000002c1947 */ /* 0x000fea0003800000 */
[----:B------:R-:W-:Y:S01]  /*bc90*/  S2UR UR44, SR_CTAID.Z ;  /* 0x00000000002c79c3 */ /* 0x000fe20000002700 */
[----:B------:R-:W-:Y:S01]  /*bca0*/  R2UR UR40, R18 ;  /* 0x00000000122872ca */ /* 0x000fe200000e0000 */
[----:B------:R-:W-:Y:S01]  /*bcb0*/  ULDC.64 UR4, c[0x0][0x198] ;  /* 0x0000660000047ab9 */ /* 0x000fe20000000a00 */
[----:B------:R-:W-:Y:S01]  /*bcc0*/  UMOV UR41, 0x20 ;  /* 0x0000002000297882 */ /* 0x000fe20000000000 */
[----:B------:R-:W-:-:S04]  /*bcd0*/  UIADD3 UR4, UP0, UR4, 0x670, URZ ;  /* 0x0000067004047890 */ /* 0x000fc8000ff1e03f */
[----:B------:R-:W3:Y:S01]  /*bce0*/  S2UR UR43, SR_CTAID.Y ;  /* 0x00000000002b79c3 */ /* 0x000ee20000002600 */
[----:B------:R-:W-:-:S05]  /*bcf0*/  UIADD3.X UR5, URZ, UR5, URZ, UP0, !UPT ;  /* 0x000000053f057290 */ /* 0x000fca00087fe43f */
[----:B------:R-:W-:-:S09]  /*bd00*/  UIADD3 UR40, UR40, -0x1200, URZ ;  /* 0xffffee0028287890 */ /* 0x000fd2000fffe03f */
[----:B---3--:R3:W-:Y:S01]  /*bd10*/  UTMASTG.4D [UR40], [UR4] ;  /* 0x00000028040073b5 */ /* 0x0087e20008018000 */
[----:B------:R0:W-:Y:S01]  /*bd20*/  UTMACMDFLUSH ;  /* 0x00000000000079b7 */ /* 0x0001e20000000000 */
[----:B---3--:R-:W-:-:S04]  /*bd30*/  DEPBAR.LE SB0, 0x1 ;  /* 0x000080400000791a */ /* 0x008fc80000000000 */
.L_x_68:
[----:B------:R-:W-:Y:S05]  /*bd40*/  BSYNC B0 ;  /* 0x0000000000007941 */ /* 0x000fea0003800000 */
.L_x_67:
        /* <DEDUP_REMOVED lines=10> */
[----:B------:R3:W-:Y:S04]  /*bdf0*/  STSM.16.M88.4 [R19], R120 ;  /* 0x0000007813007844 */ /* 0x0007e80000000200 */
[----:B------:R3:W-:Y:S01]  /*be00*/  STSM.16.M88.4 [R0], R128 ;  /* 0x0000008000007844 */ /* 0x0007e20000000200 */
[----:B------:R-:W-:Y:S01]  /*be10*/  @!PT LDS RZ, [RZ] ;  /* 0x00000000fffff984 */ /* 0x000fe20000000800 */
[----:B------:R-:W-:Y:S01]  /*be20*/  @!PT LDS RZ, [RZ] ;  /* 0x00000000fffff984 */ /* 0x000fe20000000800 */
[----:B------:R-:W-:Y:S01]  /*be30*/  @!PT LDS RZ, [RZ] ;  /* 0x00000000fffff984 */ /* 0x000fe20000000800 */
[----:B------:R-:W-:Y:S01]  /*be40*/  @!PT LDS RZ, [RZ] ;  /* 0x00000000fffff984 */ /* 0x000fe20000000800 */
[----:B------:R4:W-:Y:S06]  /*be50*/  MEMBAR.ALL.CTA ;  /* 0x0000000000007992 */ /* 0x0009ec0000008000 */
[----:B----4-:R-:W4:Y:S02]  /*be60*/  FENCE.VIEW.ASYNC.S ;  /* 0x00000000000073c6 */ /* 0x010f240000000000 */
[----:B----4-:R-:W-:Y:S06]  /*be70*/  BAR.SYNC.DEFER_BLOCKING 0x1, 0x80 ;  /* 0x0042000000007b1d */ /* 0x010fec0000010000 */
[----:B------:R-:W-:Y:S05]  /*be80*/  @P1 BRA `(.L_x_70) ;  /* 0x0000000000301947 */ /* 0x000fea0003800000 */
[----:B------:R-:W-:Y:S01]  /*be90*/  S2UR UR12, SR_CTAID.Z ;  /* 0x00000000000c79c3 */ /* 0x000fe20000002700 */
[----:B------:R-:W-:Y:S01]  /*bea0*/  R2UR UR8, R18 ;  /* 0x00000000120872ca */ /* 0x000fe200000e0000 */
[----:B------:R-:W-:Y:S01]  /*beb0*/  ULDC.64 UR4, c[0x0][0x198] ;  /* 0x0000660000047ab9 */ /* 0x000fe20000000a00 */
[----:B------:R-:W-:Y:S01]  /*bec0*/  UMOV UR9, 0x40 ;  /* 0x0000004000097882 */ /* 0x000fe20000000000 */
[----:B------:R-:W-:Y:S01]  /*bed0*/  UIADD3 UR4, UP0, UR4, 0x670, URZ ;  /* 0x0000067004047890 */ /* 0x000fe2000ff1e03f */
[----:B------:R-:W-:-:S03]  /*bee0*/  UMOV UR10, UR42 ;  /* 0x0000002a000a7c82 */ /* 0x000fc60008000000 */
[----:B------:R-:W4:Y:S01]  /*bef0*/  S2UR UR11, SR_CTAID.Y ;  /* 0x00000000000b79c3 */ /* 0x000f220000002600 */
[----:B------:R-:W-:-:S05]  /*bf00*/  UIADD3.X UR5, URZ, UR5, URZ, UP0, !UPT ;  /* 0x000000053f057290 */ /* 0x000fca00087fe43f */
[----:B------:R-:W-:-:S09]  /*bf10*/  UIADD3 UR8, UR8, -0x2200, URZ ;  /* 0xffffde0008087890 */ /* 0x000fd2000fffe03f */
[----:B----4-:R4:W-:Y:S01]  /*bf20*/  UTMASTG.4D [UR8], [UR4] ;  /* 0x00000008040073b5 */ /* 0x0109e20008018000 */
[----:B------:R0:W-:Y:S01]  /*bf30*/  UTMACMDFLUSH ;  /* 0x00000000000079b7 */ /* 0x0001e20000000000 */
[----:B----4-:R-:W-:-:S04]  /*bf40*/  DEPBAR.LE SB0, 0x1 ;  /* 0x000080400000791a */ /* 0x010fc80000000000 */
.L_x_70:
[----:B------:R-:W-:Y:S05]  /*bf50*/  BSYNC B0 ;  /* 0x0000000000007941 */ /* 0x000fea0003800000 */
.L_x_69:
[----:B------:R-:W-:Y:S06]  /*bf60*/  BAR.SYNC.DEFER_BLOCKING 0x1, 0x80 ;  /* 0x0042000000007b1d */ /* 0x000fec0000010000 */
[----:B------:R-:W-:Y:S01]  /*bf70*/  BSSY B0, `(.L_x_71) ;  /* 0x0000016000007945 */ /* 0x000fe20003800000 */
[----:B------:R4:W-:Y:S04]  /*bf80*/  STSM.16.M88.4 [R19+0x1000], R136 ;  /* 0x0010008813007844 */ /* 0x0009e80000000200 */
[----:B------:R4:W-:Y:S01]  /*bf90*/  STSM.16.M88.4 [R13], R144 ;  /* 0x000000900d007844 */ /* 0x0009e20000000200 */
[----:B------:R-:W-:Y:S01]  /*bfa0*/  @!PT LDS RZ, [RZ] ;  /* 0x00000000fffff984 */ /* 0x000fe20000000800 */
[----:B------:R-:W-:Y:S01]  /*bfb0*/  @!PT LDS RZ, [RZ] ;  /* 0x00000000fffff984 */ /* 0x000fe20000000800 */
[----:B------:R-:W-:Y:S01]  /*bfc0*/  @!PT LDS RZ, [RZ] ;  /* 0x00000000fffff984 */ /* 0x000fe20000000800 */
[----:B------:R-:W-:Y:S01]  /*bfd0*/  @!PT LDS RZ, [RZ] ;  /* 0x00000000fffff984 */ /* 0x000fe20000000800 */
[----:B------:R5:W-:Y:S06]  /*bfe0*/  MEMBAR.ALL.CTA ;  /* 0x0000000000007992 */ /* 0x000bec0000008000 */
[----:B-----5:R-:W5:Y:S02]  /*bff0*/  FENCE.VIEW.ASYNC.S ;  /* 0x00000000000073c6 */ /* 0x020f640000000000 */
[----:B-----5:R-:W-:Y:S06]  /*c000*/  BAR.SYNC.DEFER_BLOCKING 0x1, 0x80 ;  /* 0x0042000000007b1d */ /* 0x020fec0000010000 */
[----:B------:R-:W-:Y:S05]  /*c010*/  @P1 BRA `(.L_x_72) ;  /* 0x00000000002c1947 */ /* 0x000fea0003800000 */
[----:B------:R-:W-:Y:S01]  /*c020*/  S2UR UR12, SR_CTAID.Z ;  /* 0x00000000000c79c3 */ /* 0x000fe20000002700 */
[----:B------:R-:W-:Y:S01]  /*c030*/  R2UR UR8, R18 ;  /* 0x00000000120872ca */ /* 0x000fe200000e0000 */
[----:B------:R-:W-:Y:S01]  /*c040*/  ULDC.64 UR4, c[0x0][0x198] ;  /* 0x0000660000047ab9 */ /* 0x000fe20000000a00 */
[----:B------:R-:W-:Y:S01]  /*c050*/  UMOV UR9, 0x60 ;  /* 0x0000006000097882 */ /* 0x000fe20000000000 */
[----:B------:R-:W-:Y:S01]  /*c060*/  UIADD3 UR4, UP0, UR4, 0x670, URZ ;  /* 0x0000067004047890 */ /* 0x000fe2000ff1e03f */
[----:B------:R-:W-:-:S03]  /*c070*/  UMOV UR10, UR42 ;  /* 0x0000002a000a7c82 */ /* 0x000fc60008000000 */
[----:B------:R-:W5:Y:S01]  /*c080*/  S2UR UR11, SR_CTAID.Y ;  /* 0x00000000000b79c3 */ /* 0x000f620000002600 */
[----:B------:R-:W-:-:S05]  /*c090*/  UIADD3.X UR5, URZ, UR5, URZ, UP0, !UPT ;  /* 0x000000053f057290 */ /* 0x000fca00087fe43f */
[----:B------:R-:W-:-:S09]  /*c0a0*/  UIADD3 UR8, UR8, -0x1200, URZ ;  /* 0xffffee0008087890 */ /* 0x000fd2000fffe03f */
[----:B-----5:R1:W-:Y:S02]  /*c0b0*/  UTMASTG.4D [UR8], [UR4] ;  /* 0x00000008040073b5 */ /* 0x0203e40008018000 */
[----:B-1----:R0:W-:Y:S02]  /*c0c0*/  UTMACMDFLUSH ;  /* 0x00000000000079b7 */ /* 0x0021e40000000000 */
.L_x_72:
[----:B------:R-:W-:Y:S05]  /*c0d0*/  BSYNC B0 ;  /* 0x0000000000007941 */ /* 0x000fea0003800000 */
.L_x_71:
[----:B------:R-:W-:Y:S01]  /*c0e0*/  UIADD3 UR36, UR36, -0x1, URZ ;  /* 0xffffffff24247890 */ /* 0x000fe2000fffe03f */
[----:B------:R-:W-:-:S04]  /*c0f0*/  DEPBAR.LE SB0, 0x0 ;  /* 0x000080000000791a */ /* 0x000fc80000000000 */
[----:B------:R-:W-:-:S04]  /*c100*/  USHF.L.U32 UR4, UR36, 0x3, URZ ;  /* 0x0000000324047899 */ /* 0x000fc8000800063f */
[----:B------:R-:W-:-:S04]  /*c110*/  ULOP3.LUT UR4, UR4, 0x8, URZ, 0xe2, !UPT ;  /* 0x0000000804047892 */ /* 0x000fc8000f8ee23f */
[----:B------:R-:W-:-:S06]  /*c120*/  ULOP3.LUT UR4, UR4, 0x18, URZ, 0x3c, !UPT ;  /* 0x0000001804047892 */ /* 0x000fcc000f8e3c3f */
[----:B-123--:R-:W-:-:S04]  /*c130*/  IMAD.U32 R0, RZ, RZ, UR4 ;  /* 0x00000004ff007e24 */ /* 0x00efc8000f8e00ff */
[----:B------:R-:W-:Y:S01]  /*c140*/  SYNCS.ARRIVE.TRANS64.A1T0 RZ, [R0+UR37+0x30090], RZ ;  /* 0x030090ff00ff79a7 */ /* 0x000fe20008100025 */
[----:B------:R-:W-:Y:S05]  /*c150*/  EXIT ;  /* 0x000000000000794d */ /* 0x000fea0003800000 */
.L_x_6:
[----:B------:R-:W-:-:S08]  /*c160*/  UISETP.NE.AND UP0, UPT, UR5, 0x1, UPT ;  /* 0x000000010500788c */ /* 0x000fd0000bf05270 */
[----:B------:R-:W1:-:S00]  /*c170*/  USETMAXREG.DEALLOC.CTAPOOL 0x18 ;  /* 0x00000018000079c8 */ /* 0x000e4000080e0500 */
[----:B------:R-:W-:-:S13]  /*c180*/  PLOP3.LUT P0, PT, PT, PT, UP0, 0x80, 0x0 ;  /* 0x000000000000781c */ /* 0x000fda0003f0f008 */
[----:B------:R-:W-:Y:S05]  /*c190*/  @P0 EXIT ;  /* 0x000000000000094d */ /* 0x000fea0003800000 */
[----:B------:R-:W2:Y:S01]  /*c1a0*/  S2UR UR11, SR_CTAID.X ;  /* 0x00000000000b79c3 */ /* 0x000ea20000002500 */
[----:B------:R-:W-:Y:S01]  /*c1b0*/  ELECT P3, URZ, PT ;  /* 0x00000000003f782f */ /* 0x000fe20003860000 */
[----:B------:R-:W-:Y:S01]  /*c1c0*/  BSSY B0, `(.L_x_73) ;  /* 0x000002e000007945 */ /* 0x000fe20003800000 */
[----:B-1----:R-:W-:Y:S02]  /*c1d0*/  MOV R2, RZ ;  /* 0x000000ff00027202 */ /* 0x002fe40000000f00 */
[----:B------:R-:W-:Y:S02]  /*c1e0*/  MOV R8, RZ ;  /* 0x000000ff00087202 */ /* 0x000fe40000000f00 */
[----:B------:R-:W-:Y:S01]  /*c1f0*/  MOV R4, RZ ;  /* 0x000000ff00047202 */ /* 0x000fe20000000f00 */
[----:B------:R-:W1:Y:S08]  /*c200*/  S2UR UR28, SR_CTAID.Y ;  /* 0x00000000001c79c3 */ /* 0x000e700000002600 */
[----:B------:R-:W3:Y:S01]  /*c210*/  S2UR UR29, SR_CTAID.Z ;  /* 0x00000000001d79c3 */ /* 0x000ee20000002700 */
[----:B--2---:R-:W-:Y:S01]  /*c220*/  USHF.L.U32 UR11, UR11, 0x7, URZ ;  /* 0x000000070b0b7899 */ /* 0x004fe2000800063f */
[----:B------:R-:W-:Y:S11]  /*c230*/  @!P3 BRA `(.L_x_74) ;  /* 0x000000000098b947 */ /* 0x000ff60003800000 */
[----:B------:R-:W2:Y:S01]  /*c240*/  S2R R4, SR_CgaCtaId ;  /* 0x0000000000047919 */ /* 0x000ea20000008800 */
[----:B------:R-:W-:Y:S02]  /*c250*/  MOV R3, 0x400 ;  /* 0x0000040000037802 */ /* 0x000fe40000000f00 */
[----:B------:R-:W-:Y:S02]  /*c260*/  MOV R5, 0x1 ;  /* 0x0000000100057802 */ /* 0x000fe40000000f00 */
[----:B--2---:R-:W-:Y:S02]  /*c270*/  LEA R4, R4, R3, 0x18 ;  /* 0x0000000304047211 */ /* 0x004fe400078ec0ff */
[----:B------:R-:W-:-:S04]  /*c280*/  SHF.L.U32 R3, R5, 0x1f, RZ ;  /* 0x0000001f05037819 */ /* 0x000fc800000006ff */
[----:B------:R-:W2:Y:S02]  /*c290*/  SYNCS.PHASECHK.TRANS64.TRYWAIT P0, [R4+URZ+0x30060], R3 ;  /* 0x03006003040075a7 */ /* 0x000ea4000800017f */
[----:B--2---:R-:W-:Y:S05]  /*c2a0*/  @!P0 BRA `(.L_x_75) ;  /* 0x0000001400308947 */ /* 0x004fea0003800000 */
.L_x_112:
[----:B------:R-:W-:Y:S01]  /*c2b0*/  ULOP3.LUT UR5, UR4, 0x2, URZ, 0xfc, !UPT ;  /* 0x0000000204057892 */ /* 0x000fe2000f8efc3f */
[----:B--2---:R-:W-:-:S03]  /*c2c0*/  @P2 MOV R3, 0x4000 ;  /* 0x0000400000032802 */ /* 0x004fc60000000f00 */
[----:B------:R-:W-:Y:S01]  /*c2d0*/  UPRMT UR5, UR5, 0x9910, URZ ;  /* 0x0000991005057896 */ /* 0x000fe2000800003f */
[----:B------:R2:W-:Y:S03]  /*c2e0*/  @P2 SYNCS.ARRIVE.TRANS64 RZ, [R4+URZ+0x30050], R3 ;  /* 0x0300500304ff29a7 */ /* 0x0005e6000800003f */
[----:B------:R-:W-:-:S06]  /*c2f0*/  UISETP.NE.AND UP0, UPT, UR5, 0x2, UPT ;  /* 0x000000020500788c */ /* 0x000fcc000bf05270 */
[----:B------:R-:W-:-:S13]  /*c300*/  PLOP3.LUT P0, PT, PT, PT, UP0, 0x80, 0x0 ;  /* 0x000000000000781c */ /* 0x000fda0003f0f008 */
[----:B--2---:R-:W-:Y:S05]  /*c310*/  @P0 BRA `(.L_x_76) ;  /* 0x0000000000040947 */ /* 0x004fea0003800000 */
[----:B-1-3--:R-:W-:Y:S01]  /*c320*/  BPT.TRAP 0x1 ;  /* 0x000000040000795c */ /* 0x00afe20000300000 */
.L_x_76:
[----:B------:R-:W-:-:S04]  /*c330*/  LOP3.LUT P0, RZ, R0, 0x1f, RZ, 0xc0, !PT ;  /* 0x0000001f00ff7812 */ /* 0x000fc8000780c0ff */
[----:B------:R-:W-:-:S13]  /*c340*/  PLOP3.LUT P0, PT, P0, P2, PT, 0x2a, 0x0 ;  /* 0x000000000000781c */ /* 0x000fda0000704572 */
[----:B------:R-:W-:Y:S05]  /*c350*/  @P0 BRA `(.L_x_77) ;  /* 0x0000000000040947 */ /* 0x000fea0003800000 */
[----:B-1-3--:R-:W-:Y:S01]  /*c360*/  BPT.TRAP 0x1 ;  /* 0x000000040000795c */ /* 0x00afe20000300000 */
.L_x_77:
[----:B------:R-:W-:Y:S01]  /*c370*/  R2UR UR8, R4 ;  /* 0x00000000040872ca */ /* 0x000fe200000e0000 */
[----:B------:R-:W-:Y:S01]  /*c380*/  ULDC.64 UR6, c[0x0][0x198] ;  /* 0x0000660000067ab9 */ /* 0x000fe20000000a00 */
[----:B------:R-:W-:Y:S01]  /*c390*/  UMOV UR14, 0x0 ;  /* 0x00000000000e7882 */ /* 0x000fe20000000000 */
[----:B------:R-:W-:Y:S01]  /*c3a0*/  UIADD3 UR6, UP0, UR6, 0xf0, URZ ;  /* 0x000000f006067890 */ /* 0x000fe2000ff1e03f */
[----:B------:R-:W-:Y:S01]  /*c3b0*/  MOV R8, 0x40 ;  /* 0x0000004000087802 */ /* 0x000fe20000000f00 */
[----:B------:R-:W-:Y:S01]  /*c3c0*/  UMOV UR15, 0x10000000 ;  /* 0x10000000000f7882 */ /* 0x000fe20000000000 */
[----:B------:R-:W-:Y:S01]  /*c3d0*/  UMOV UR10, URZ ;  /* 0x0000003f000a7c82 */ /* 0x000fe20008000000 */
[----:B------:R-:W-:Y:S01]  /*c3e0*/  UIADD3.X UR7, URZ, UR7, URZ, UP0, !UPT ;  /* 0x000000073f077290 */ /* 0x000fe200087fe43f */
[----:B------:R-:W-:Y:S01]  /*c3f0*/  MOV R4, 0x1 ;  /* 0x0000000100047802 */ /* 0x000fe20000000f00 */
[----:B-1----:R-:W-:Y:S01]  /*c400*/  UMOV UR12, UR28 ;  /* 0x0000001c000c7c82 */ /* 0x002fe20008000000 */
[----:B---3--:R-:W-:Y:S01]  /*c410*/  UMOV UR13, UR29 ;  /* 0x0000001d000d7c82 */ /* 0x008fe20008000000 */
[----:B------:R-:W-:Y:S01]  /*c420*/  UMOV UR26, 0x40 ;  /* 0x00000040001a7882 */ /* 0x000fe20000000000 */
[----:B------:R-:W-:Y:S01]  /*c430*/  UMOV UR27, UR11 ;  /* 0x0000000b001b7c82 */ /* 0x000fe20008000000 */
[----:B------:R-:W-:-:S02]  /*c440*/  UIADD3 UR9, UR8, 0x30050, URZ ;  /* 0x0003005008097890 */ /* 0x000fc4000fffe03f */
[----:B------:R-:W-:-:S05]  /*c450*/  UIADD3 UR24, UR8, 0x2000, URZ ;  /* 0x0000200008187890 */ /* 0x000fca000fffe03f */
[----:B------:R-:W-:Y:S02]  /*c460*/  UMOV UR25, UR9 ;  /* 0x0000000900197c82 */ /* 0x000fe40008000000 */
[----:B------:R2:W-:Y:S02]  /*c470*/  UTMALDG.4D [UR8], [UR6], desc[UR14] ;  /* 0x00000e08060075b4 */ /* 0x0005e40008019000 */
[----:B------:R2:W-:Y:S02]  /*c480*/  UTMALDG.4D [UR24], [UR6], desc[UR14] ;  /* 0x00000e18060075b4 */ /* 0x0005e40008019000 */
[----:B--2---:R-:W-:Y:S01]  /*c490*/  NOP ;  /* 0x0000000000007918 */ /* 0x004fe20000000000 */
.L_x_74:
[----:B-1-3--:R-:W-:Y:S05]  /*c4a0*/  BSYNC B0 ;  /* 0x0000000000007941 */ /* 0x00afea0003800000 */
.L_x_73:
[----:B------:R-:W1:Y:S01]  /*c4b0*/  LDC R3, c[0x0][0x28c] ;  /* 0x0000a300ff037b82 */ /* 0x000e620000000800 */
[----:B------:R-:W-:Y:S01]  /*c4c0*/  BSSY B0, `(.L_x_78) ;  /* 0x000002a000007945 */ /* 0x000fe20003800000 */
[----:B-1----:R-:W-:-:S13]  /*c4d0*/  ISETP.GT.AND P4, PT, R3, RZ, P3 ;  /* 0x000000ff0300720c */ /* 0x002fda0001f84270 */
[----:B------:R-:W-:Y:S05]  /*c4e0*/  @!P4 BRA `(.L_x_79) ;  /* 0x00000000009cc947 */ /* 0x000fea0003800000 */
[----:B------:R-:W1:Y:S01]  /*c4f0*/  S2R R5, SR_CgaCtaId ;  /* 0x0000000000057919 */ /* 0x000e620000008800 */
[----:B------:R-:W-:-:S04]  /*c500*/  MOV R2, 0x400 ;  /* 0x0000040000027802 */ /* 0x000fc80000000f00 */
[----:B-1----:R-:W-:Y:S01]  /*c510*/  LEA R5, R5, R2, 0x18 ;  /* 0x0000000205057211 */ /* 0x002fe200078ec0ff */
[----:B------:R-:W-:-:S05]  /*c520*/  IMAD.MOV.U32 R2, RZ, RZ, 0x1 ;  /* 0x00000001ff027424 */ /* 0x000fca00078e00ff */
[----:B------:R-:W-:-:S04]  /*c530*/  SHF.L.U32 R2, R2, 0x1f, RZ ;  /* 0x0000001f02027819 */ /* 0x000fc800000006ff */
[----:B------:R-:W1:Y:S02]  /*c540*/  SYNCS.PHASECHK.TRANS64.TRYWAIT P0, [R5+URZ+0x30028], R2 ;  /* 0x03002802050075a7 */ /* 0x000e64000800017f */
[----:B-1----:R-:W-:Y:S05]  /*c550*/  @!P0 BRA `(.L_x_80) ;  /* 0x0000001000988947 */ /* 0x002fea0003800000 */
.L_x_113:
[----:B------:R-:W-:Y:S01]  /*c560*/  ULOP3.LUT UR5, UR4, 0x2, URZ, 0xfc, !UPT ;  /* 0x0000000204057892 */ /* 0x000fe2000f8efc3f */
[----:B-1----:R-:W-:-:S03]  /*c570*/  @P2 MOV R2, 0x8000 ;  /* 0x0000800000022802 */ /* 0x002fc60000000f00 */
[----:B------:R-:W-:Y:S01]  /*c580*/  UPRMT UR5, UR5, 0x9910, URZ ;  /* 0x0000991005057896 */ /* 0x000fe2000800003f */
[----:B------:R1:W-:Y:S03]  /*c590*/  @P2 SYNCS.ARRIVE.TRANS64 RZ, [R5+URZ+0x30000], R2 ;  /* 0x0300000205ff29a7 */ /* 0x0003e6000800003f */
[----:B------:R-:W-:-:S06]  /*c5a0*/  UISETP.NE.AND UP0, UPT, UR5, 0x2, UPT ;  /* 0x000000020500788c */ /* 0x000fcc000bf05270 */
[----:B------:R-:W-:-:S13]  /*c5b0*/  PLOP3.LUT P0, PT, PT, PT, UP0, 0x80, 0x0 ;  /* 0x000000000000781c */ /* 0x000fda0003f0f008 */
[----:B-1----:R-:W-:Y:S05]  /*c5c0*/  @P0 BRA `(.L_x_81) ;  /* 0x0000000000040947 */ /* 0x002fea0003800000 */
[----:B------:R-:W-:Y:S01]  /*c5d0*/  BPT.TRAP 0x1 ;  /* 0x000000040000795c */ /* 0x000fe20000300000 */
.L_x_81:
[----:B------:R-:W-:-:S04]  /*c5e0*/  LOP3.LUT P0, RZ, R0, 0x1f, RZ, 0xc0, !PT ;  /* 0x0000001f00ff7812 */ /* 0x000fc8000780c0ff */
[----:B------:R-:W-:-:S13]  /*c5f0*/  PLOP3.LUT P0, PT, P0, P2, PT, 0x2a, 0x0 ;  /* 0x000000000000781c */ /* 0x000fda0000704572 */
[----:B------:R-:W-:Y:S05]  /*c600*/  @P0 BRA `(.L_x_82) ;  /* 0x0000000000040947 */ /* 0x000fea0003800000 */
[----:B------:R-:W-:Y:S01]  /*c610*/  BPT.TRAP 0x1 ;  /* 0x000000040000795c */ /* 0x000fe20000300000 */
.L_x_82:
[----:B------:R-:W-:Y:S01]  /*c620*/  R2UR UR16, R5 ;  /* 0x00000000051072ca */ /* 0x000fe200000e0000 */
[----:B------:R-:W-:Y:S01]  /*c630*/  ULDC.64 UR6, c[0x0][0x198] ;  /* 0x0000660000067ab9 */ /* 0x000fe20000000a00 */
[----:B------:R-:W-:Y:S01]  /*c640*/  UMOV UR27, URZ ;  /* 0x0000003f001b7c82 */ /* 0x000fe20008000000 */
[----:B------:R-:W-:Y:S01]  /*c650*/  UIADD3 UR6, UP0, UR6, 0x1f0, URZ ;  /* 0x000001f006067890 */ /* 0x000fe2000ff1e03f */
[----:B------:R-:W-:Y:S01]  /*c660*/  MOV R2, 0x1 ;  /* 0x0000000100027802 */ /* 0x000fe20000000f00 */
[----:B------:R-:W-:Y:S01]  /*c670*/  UMOV UR8, 0x0 ;  /* 0x0000000000087882 */ /* 0x000fe20000000000 */
[----:B------:R-:W-:Y:S01]  /*c680*/  UMOV UR9, 0x10000000 ;  /* 0x1000000000097882 */ /* 0x000fe20000000000 */
[----:B------:R-:W-:Y:S01]  /*c690*/  UIADD3.X UR7, URZ, UR7, URZ, UP0, !UPT ;  /* 0x000000073f077290 */ /* 0x000fe200087fe43f */
[----:B------:R-:W-:Y:S01]  /*c6a0*/  UMOV UR26, URZ ;  /* 0x0000003f001a7c82 */ /* 0x000fe20008000000 */
[----:B------:R-:W-:Y:S01]  /*c6b0*/  UMOV UR18, 0x40 ;  /* 0x0000004000127882 */ /* 0x000fe20000000000 */
[----:B------:R-:W-:Y:S01]  /*c6c0*/  UMOV UR20, UR28 ;  /* 0x0000001c00147c82 */ /* 0x000fe20008000000 */
[----:B------:R-:W-:-:S02]  /*c6d0*/  UMOV UR21, UR29 ;  /* 0x0000001d00157c82 */ /* 0x000fc40008000000 */
[----:B------:R-:W-:Y:S02]  /*c6e0*/  UIADD3 UR24, UR16, 0x8000, URZ ;  /* 0x0000800010187890 */ /* 0x000fe4000fffe03f */
[----:B------:R-:W-:Y:S02]  /*c6f0*/  UIADD3 UR25, UR16, 0x30000, URZ ;  /* 0x0003000010197890 */ /* 0x000fe4000fffe03f */
[----:B------:R-:W-:Y:S01]  /*c700*/  UIADD3 UR16, UR16, 0xc000, URZ ;  /* 0x0000c00010107890 */ /* 0x000fe2000fffe03f */
[----:B------:R-:W-:-:S04]  /*c710*/  UMOV UR19, UR27 ;  /* 0x0000001b00137c82 */ /* 0x000fc80008000000 */
[----:B------:R-:W-:Y:S02]  /*c720*/  UMOV UR17, UR25 ;  /* 0x0000001900117c82 */ /* 0x000fe40008000000 */
[----:B------:R1:W-:Y:S02]  /*c730*/  UTMALDG.4D [UR24], [UR6], desc[UR8] ;  /* 0x00000818060075b4 */ /* 0x0003e40008019000 */
[----:B------:R1:W-:Y:S02]  /*c740*/  UTMALDG.4D [UR16], [UR6], desc[UR8] ;  /* 0x00000810060075b4 */ /* 0x0003e40008019000 */
[----:B-1----:R-:W-:Y:S01]  /*c750*/  NOP ;  /* 0x0000000000007918 */ /* 0x002fe20000000000 */
.L_x_79:
[----:B------:R-:W-:Y:S05]  /*c760*/  BSYNC B0 ;  /* 0x0000000000007941 */ /* 0x000fea0003800000 */
.L_x_78:
[----:B------:R-:W-:Y:S04]  /*c770*/  BSSY B0, `(.L_x_83) ;  /* 0x000002c000007945 */ /* 0x000fe80003800000 */
[----:B------:R-:W-:Y:S05]  /*c780*/  @!P3 BRA `(.L_x_84) ;  /* 0x0000000000a8b947 */ /* 0x000fea0003800000 */
[----:B------:R-:W1:Y:S01]  /*c790*/  S2R R6, SR_CgaCtaId ;  /* 0x0000000000067919 */ /* 0x000e620000008800 */
[----:B------:R-:W-:-:S04]  /*c7a0*/  MOV R5, 0x400 ;  /* 0x0000040000057802 */ /* 0x000fc80000000f00 */
[----:B-1----:R-:W-:Y:S02]  /*c7b0*/  LEA R7, R6, R5, 0x18 ;  /* 0x0000000506077211 */ /* 0x002fe400078ec0ff */
[----:B------:R-:W-:Y:S02]  /*c7c0*/  MOV R6, 0x1 ;  /* 0x0000000100067802 */ /* 0x000fe40000000f00 */
[----:B------:R-:W-:Y:S02]  /*c7d0*/  LEA R5, R4, R7, 0x3 ;  /* 0x0000000704057211 */ /* 0x000fe400078e18ff */
[----:B------:R-:W-:-:S04]  /*c7e0*/  SHF.L.U32 R6, R6, 0x1f, RZ ;  /* 0x0000001f06067819 */ /* 0x000fc800000006ff */
[----:B------:R-:W1:Y:S02]  /*c7f0*/  SYNCS.PHASECHK.TRANS64.TRYWAIT P0, [R5+URZ+0x30060], R6 ;  /* 0x03006006050075a7 */ /* 0x000e64000800017f */
[----:B-1----:R-:W-:Y:S05]  /*c800*/  @!P0 BRA `(.L_x_85) ;  /* 0x0000001000008947 */ /* 0x002fea0003800000 */
.L_x_114:
        /* <DEDUP_REMOVED lines=8> */
.L_x_86:
[----:B------:R-:W-:-:S04]  /*c890*/  LOP3.LUT P0, RZ, R0, 0x1f, RZ, 0xc0, !PT ;  /* 0x0000001f00ff7812 */ /* 0x000fc8000780c0ff */
[----:B------:R-:W-:-:S13]  /*c8a0*/  PLOP3.LUT P0, PT, P0, P2, PT, 0x2a, 0x0 ;  /* 0x000000000000781c */ /* 0x000fda0000704572 */
[----:B------:R-:W-:Y:S05]  /*c8b0*/  @P0 BRA `(.L_x_87) ;  /* 0x0000000000040947 */ /* 0x000fea0003800000 */
[----:B------:R-:W-:Y:S01]  /*c8c0*/  BPT.TRAP 0x1 ;  /* 0x000000040000795c */ /* 0x000fe20000300000 */
.L_x_87:
[----:B------:R-:W-:Y:S01]  /*c8d0*/  R2UR UR16, R4 ;  /* 0x00000000041072ca */ /* 0x000fe200000e0000 */
[----:B------:R-:W-:Y:S01]  /*c8e0*/  ULDC.64 UR6, c[0x0][0x198] ;  /* 0x0000660000067ab9 */ /* 0x000fe20000000a00 */
[----:B------:R-:W-:Y:S01]  /*c8f0*/  R2UR UR5, R7 ;  /* 0x00000000070572ca */ /* 0x000fe200000e0000 */
[----:B------:R-:W-:Y:S01]  /*c900*/  UIADD3 UR6, UP0, UR6, 0xf0, URZ ;  /* 0x000000f006067890 */ /* 0x000fe2000ff1e03f */
[----:B------:R-:W-:Y:S01]  /*c910*/  R2UR UR19, R8 ;  /* 0x00000000081372ca */ /* 0x000fe200000e0000 */
[----:B------:R-:W-:Y:S01]  /*c920*/  UMOV UR8, 0x0 ;  /* 0x0000000000087882 */ /* 0x000fe20000000000 */
[----:B------:R-:W-:Y:S01]  /*c930*/  R2UR UR17, R5 ;  /* 0x00000000051172ca */ /* 0x000fe200000e0000 */
[----:B------:R-:W-:Y:S01]  /*c940*/  UIADD3.X UR7, URZ, UR7, URZ, UP0, !UPT ;  /* 0x000000073f077290 */ /* 0x000fe200087fe43f */
[----:B------:R-:W-:Y:S01]  /*c950*/  UMOV UR9, 0x10000000 ;  /* 0x1000000000097882 */ /* 0x000fe20000000000 */
[----:B------:R-:W-:Y:S01]  /*c960*/  UMOV UR18, URZ ;  /* 0x0000003f00127c82 */ /* 0x000fe20008000000 */
[----:B------:R-:W-:Y:S01]  /*c970*/  UMOV UR20, UR28 ;  /* 0x0000001c00147c82 */ /* 0x000fe20008000000 */
[----:B------:R-:W-:Y:S01]  /*c980*/  UMOV UR21, UR29 ;  /* 0x0000001d00157c82 */ /* 0x000fe20008000000 */
[----:B------:R-:W-:-:S03]  /*c990*/  UMOV UR26, 0x40 ;  /* 0x00000040001a7882 */ /* 0x000fc60000000000 */
[----:B------:R-:W-:Y:S02]  /*c9a0*/  ULEA UR16, UR16, UR5, 0xe ;  /* 0x0000000510107291 */ /* 0x000fe4000f8e703f */
[----:B------:R-:W-:Y:S02]  /*c9b0*/  UIADD3 UR19, UR11, UR19, URZ ;  /* 0x000000130b137290 */ /* 0x000fe4000fffe03f */
[----:B------:R-:W-:Y:S02]  /*c9c0*/  UIADD3 UR17, UR17, 0x30050, URZ ;  /* 0x0003005011117890 */ /* 0x000fe4000fffe03f */
[----:B------:R-:W-:-:S03]  /*c9d0*/  UIADD3 UR24, UR16, 0x2000, URZ ;  /* 0x0000200010187890 */ /* 0x000fc6000fffe03f */
[----:B------:R-:W-:Y:S02]  /*c9e0*/  UMOV UR27, UR19 ;  /* 0x00000013001b7c82 */ /* 0x000fe40008000000 */
[----:B------:R-:W-:Y:S02]  /*c9f0*/  UMOV UR25, UR17 ;  /* 0x0000001100197c82 */ /* 0x000fe40008000000 */
[----:B------:R1:W-:Y:S02]  /*ca00*/  UTMALDG.4D [UR16], [UR6], desc[UR8] ;  /* 0x00000810060075b4 */ /* 0x0003e40008019000 */
[----:B------:R1:W-:Y:S02]  /*ca10*/  UTMALDG.4D [UR24], [UR6], desc[UR8] ;  /* 0x00000818060075b4 */ /* 0x0003e40008019000 */
[----:B-1----:R-:W-:Y:S01]  /*ca20*/  NOP ;  /* 0x0000000000007918 */ /* 0x002fe20000000000 */
.L_x_84:
[----:B------:R-:W-:Y:S05]  /*ca30*/  BSYNC B0 ;  /* 0x0000000000007941 */ /* 0x000fea0003800000 */
.L_x_83:
[----:B------:R-:W-:Y:S01]  /*ca40*/  BSSY B0, `(.L_x_88) ;  /* 0x000002e000007945 */ /* 0x000fe20003800000 */
[----:B------:R-:W-:-:S03]  /*ca50*/  MOV R8, RZ ;  /* 0x000000ff00087202 */ /* 0x000fc60000000f00 */
[----:B------:R-:W-:Y:S05]  /*ca60*/  @!P4 BRA `(.L_x_89) ;  /* 0x0000000000acc947 */ /* 0x000fea0003800000 */
[----:B------:R-:W1:Y:S01]  /*ca70*/  S2R R5, SR_CgaCtaId ;  /* 0x0000000000057919 */ /* 0x000e620000008800 */
[----:B------:R-:W-:Y:S02]  /*ca80*/  MOV R4, 0x400 ;  /* 0x0000040000047802 */ /* 0x000fe40000000f00 */
[----:B------:R-:W-:-:S04]  /*ca90*/  MOV R7, 0x1 ;  /* 0x0000000100077802 */ /* 0x000fc80000000f00 */
[----:B------:R-:W-:Y:S02]  /*caa0*/  SHF.L.U32 R7, R7, 0x1f, RZ ;  /* 0x0000001f07077819 */ /* 0x000fe400000006ff */
[----:B-1----:R-:W-:-:S05]  /*cab0*/  LEA R5, R5, R4, 0x18 ;  /* 0x0000000405057211 */ /* 0x002fca00078ec0ff */
[----:B------:R-:W-:-:S04]  /*cac0*/  IMAD R4, R2, 0x8, R5 ;  /* 0x0000000802047824 */ /* 0x000fc800078e0205 */
[----:B------:R-:W1:Y:S02]  /*cad0*/  SYNCS.PHASECHK.TRANS64.TRYWAIT P0, [R4+URZ+0x30028], R7 ;  /* 0x03002807040075a7 */ /* 0x000e64000800017f */
[----:B-1----:R-:W-:Y:S05]  /*cae0*/  @!P0 BRA `(.L_x_90) ;  /* 0x0000000c005c8947 */ /* 0x002fea0003800000 */
.L_x_115:
        /* <DEDUP_REMOVED lines=8> */
.L_x_91:
[----:B------:R-:W-:-:S04]  /*cb70*/  LOP3.LUT P0, RZ, R0, 0x1f, RZ, 0xc0, !PT ;  /* 0x0000001f00ff7812 */ /* 0x000fc8000780c0ff */
[----:B------:R-:W-:-:S13]  /*cb80*/  PLOP3.LUT P0, PT, P0, P2, PT, 0x2a, 0x0 ;  /* 0x000000000000781c */ /* 0x000fda0000704572 */
[----:B------:R-:W-:Y:S05]  /*cb90*/  @P0 BRA `(.L_x_92) ;  /* 0x0000000000040947 */ /* 0x000fea0003800000 */
[----:B------:R-:W-:Y:S01]  /*cba0*/  BPT.TRAP 0x1 ;  /* 0x000000040000795c */ /* 0x000fe20000300000 */
.L_x_92:
[----:B------:R-:W-:Y:S01]  /*cbb0*/  LEA R5, R2, R5, 0xf ;  /* 0x0000000502057211 */ /* 0x000fe200078e78ff */
[----:B------:R-:W-:Y:S01]  /*cbc0*/  ULDC.64 UR6, c[0x0][0x198] ;  /* 0x0000660000067ab9 */ /* 0x000fe20000000a00 */
[----:B------:R-:W-:Y:S01]  /*cbd0*/  R2UR UR17, R4 ;  /* 0x00000000041172ca */ /* 0x000fe200000e0000 */
[----:B------:R-:W-:Y:S01]  /*cbe0*/  UIADD3 UR6, UP0, UR6, 0x2f0, URZ ;  /* 0x000002f006067890 */ /* 0x000fe2000ff1e03f */
[----:B------:R-:W-:Y:S01]  /*cbf0*/  R2UR UR24, R5 ;  /* 0x00000000051872ca */ /* 0x000fe200000e0000 */
[----:B------:R-:W-:Y:S01]  /*cc00*/  UMOV UR19, URZ ;  /* 0x0000003f00137c82 */ /* 0x000fe20008000000 */
[----:B------:R-:W-:Y:S01]  /*cc10*/  UMOV UR8, 0x0 ;  /* 0x0000000000087882 */ /* 0x000fe20000000000 */
[----:B------:R-:W-:Y:S01]  /*cc20*/  UIADD3.X UR7, URZ, UR7, URZ, UP0, !UPT ;  /* 0x000000073f077290 */ /* 0x000fe200087fe43f */
[----:B------:R-:W-:Y:S01]  /*cc30*/  IADD3 R2, R2, 0x1, RZ ;  /* 0x0000000102027810 */ /* 0x000fe20007ffe0ff */
[----:B------:R-:W-:Y:S01]  /*cc40*/  UMOV UR9, 0x10000000 ;  /* 0x1000000000097882 */ /* 0x000fe20000000000 */
[----:B------:R-:W-:Y:S01]  /*cc50*/  UMOV UR18, URZ ;  /* 0x0000003f00127c82 */ /* 0x000fe20008000000 */
[----:B------:R-:W-:Y:S01]  /*cc60*/  UMOV UR20, UR28 ;  /* 0x0000001c00147c82 */ /* 0x000fe20008000000 */
[----:B------:R-:W-:Y:S01]  /*cc70*/  UMOV UR21, UR29 ;  /* 0x0000001d00157c82 */ /* 0x000fe20008000000 */
[----:B------:R-:W-:Y:S01]  /*cc80*/  UMOV UR26, 0x40 ;  /* 0x00000040001a7882 */ /* 0x000fe20000000000 */
[----:B------:R-:W-:Y:S01]  /*cc90*/  UMOV UR27, UR19 ;  /* 0x00000013001b7c82 */ /* 0x000fe20008000000 */
[----:B------:R-:W-:Y:S01]  /*cca0*/  UIADD3 UR17, UR17, 0x30000, URZ ;  /* 0x0003000011117890 */ /* 0x000fe2000fffe03f */
[----:B------:R-:W-:Y:S01]  /*ccb0*/  MOV R8, 0x1 ;  /* 0x0000000100087802 */ /* 0x000fe20000000f00 */
[----:B------:R-:W-:-:S02]  /*ccc0*/  UIADD3 UR16, UR24, 0x8000, URZ ;  /* 0x0000800018107890 */ /* 0x000fc4000fffe03f */
[----:B------:R-:W-:-:S03]  /*ccd0*/  UIADD3 UR24, UR24, 0xc000, URZ ;  /* 0x0000c00018187890 */ /* 0x000fc6000fffe03f */
[----:B------:R-:W-:-:S04]  /*cce0*/  UMOV UR25, UR17 ;  /* 0x0000001100197c82 */ /* 0x000fc80008000000 */
[----:B------:R1:W-:Y:S02]  /*ccf0*/  UTMALDG.4D [UR16], [UR6], desc[UR8] ;  /* 0x00000810060075b4 */ /* 0x0003e40008019000 */
[----:B------:R1:W-:Y:S02]  /*cd00*/  UTMALDG.4D [UR24], [UR6], desc[UR8] ;  /* 0x00000818060075b4 */ /* 0x0003e40008019000 */
[----:B-1----:R-:W-:Y:S01]  /*cd10*/  NOP ;  /* 0x0000000000007918 */ /* 0x002fe20000000000 */
.L_x_89:
[----:B------:R-:W-:Y:S05]  /*cd20*/  BSYNC B0 ;  /* 0x0000000000007941 */ /* 0x000fea0003800000 */
.L_x_88:
[----:B------:R-:W-:-:S13]  /*cd30*/  ISETP.GE.AND P0, PT, R3, 0x81, PT ;  /* 0x000000810300780c */ /* 0x000fda0003f06270 */
[----:B------:R-:W-:Y:S05]  /*cd40*/  @!P0 EXIT ;  /* 0x000000000000894d */ /* 0x000fea0003800000 */
[----:B------:R-:W-:Y:S01]  /*cd50*/  IADD3 R3, R3, 0x7f, RZ ;  /* 0x0000007f03037810 */ /* 0x000fe20007ffe0ff */
[----:B------:R-:W-:Y:S01]  /*cd60*/  BSSY B0, `(.L_x_93) ;  /* 0x0000069000007945 */ /* 0x000fe20003800000 */
[----:B------:R-:W-:Y:S02]  /*cd70*/  LOP3.LUT P0, RZ, R0, 0x1f, RZ, 0xc0, !PT ;  /* 0x0000001f00ff7812 */ /* 0x000fe4000780c0ff */
[----:B------:R-:W-:Y:S02]  /*cd80*/  SHF.R.S32.HI R0, RZ, 0x1f, R3 ;  /* 0x0000001fff007819 */ /* 0x000fe40000011403 */
[----:B------:R-:W-:Y:S02]  /*cd90*/  PLOP3.LUT P0, PT, P0, P2, PT, 0x2a, 0x0 ;  /* 0x000000000000781c */ /* 0x000fe40000704572 */
[----:B------:R-:W-:Y:S02]  /*cda0*/  LEA.HI R0, R0, R3, RZ, 0x7 ;  /* 0x0000000300007211 */ /* 0x000fe400078f38ff */
[----:B------:R-:W-:-:S02]  /*cdb0*/  MOV R3, UR4 ;  /* 0x0000000400037c02 */ /* 0x000fc40008000f00 */
[----:B------:R-:W-:Y:S02]  /*cdc0*/  SHF.R.S32.HI R4, RZ, 0x7, R0 ;  /* 0x00000007ff047819 */ /* 0x000fe40000011400 */
[----:B------:R-:W-:Y:S01]  /*cdd0*/  LOP3.LUT R0, R3, 0x2, RZ, 0xfc, !PT ;  /* 0x0000000203007812 */ /* 0x000fe200078efcff */
[----:B------:R-:W-:Y:S01]  /*cde0*/  IMAD.MOV.U32 R3, RZ, RZ, 0x1 ;  /* 0x00000001ff037424 */ /* 0x000fe200078e00ff */
[----:B------:R-:W-:-:S07]  /*cdf0*/  SHF.L.U32 R4, R4, 0x1, RZ ;  /* 0x0000000104047819 */ /* 0x000fce00000006ff */
.L_x_104:
[----:B------:R-:W-:Y:S04]  /*ce00*/  BSSY B1, `(.L_x_94) ;  /* 0x000002c000017945 */ /* 0x000fe80003800000 */
[----:B------:R-:W-:Y:S05]  /*ce10*/  @!P3 BRA `(.L_x_95) ;  /* 0x0000000000a8b947 */ /* 0x000fea0003800000 */
[----:B------:R-:W1:Y:S01]  /*ce20*/  S2R R6, SR_CgaCtaId ;  /* 0x0000000000067919 */ /* 0x000e620000008800 */
[----:B------:R-:W-:-:S04]  /*ce30*/  MOV R5, 0x400 ;  /* 0x0000040000057802 */ /* 0x000fc80000000f00 */
[----:B-1----:R-:W-:Y:S02]  /*ce40*/  LEA R7, R6, R5, 0x18 ;  /* 0x0000000506077211 */ /* 0x002fe400078ec0ff */
[----:B------:R-:W-:Y:S02]  /*ce50*/  SHF.L.U32 R5, R3, 0x1f, RZ ;  /* 0x0000001f03057819 */ /* 0x000fe400000006ff */
[----:B------:R-:W-:-:S04]  /*ce60*/  LEA R6, R2, R7, 0x3 ;  /* 0x0000000702067211 */ /* 0x000fc800078e18ff */
[----:B------:R-:W1:Y:S02]  /*ce70*/  SYNCS.PHASECHK.TRANS64.TRYWAIT P4, [R6+URZ+0x30028], R5 ;  /* 0x03002805060075a7 */ /* 0x000e64000808017f */
[----:B-1----:R-:W-:Y:S05]  /*ce80*/  @!P4 BRA `(.L_x_96) ;  /* 0x000000080088c947 */ /* 0x002fea0003800000 */
.L_x_116:
[----:B-1----:R-:W-:-:S04]  /*ce90*/  @P2 MOV R5, 0x8000 ;  /* 0x0000800000052802 */ /* 0x002fc80000000f00 */
[----:B------:R1:W-:Y:S02]  /*cea0*/  @P2 SYNCS.ARRIVE.TRANS64 RZ, [R6+URZ+0x30000], R5 ;  /* 0x0300000506ff29a7 */ /* 0x0003e4000800003f */
[----:B-1----:R-:W-:-:S04]  /*ceb0*/  PRMT R5, R0, 0x9910, RZ ;  /* 0x0000991000057816 */ /* 0x002fc800000000ff */
[----:B------:R-:W-:-:S13]  /*cec0*/  ISETP.NE.AND P4, PT, R5, 0x2, PT ;  /* 0x000000020500780c */ /* 0x000fda0003f85270 */
[----:B------:R-:W-:Y:S05]  /*ced0*/  @P4 BRA `(.L_x_97) ;  /* 0x0000000000044947 */ /* 0x000fea0003800000 */
[----:B------:R-:W-:Y:S01]  /*cee0*/  BPT.TRAP 0x1 ;  /* 0x000000040000795c */ /* 0x000fe20000300000 */
.L_x_97:
[----:B------:R-:W-:Y:S05]  /*cef0*/  @P0 BRA `(.L_x_98) ;  /* 0x0000000000040947 */ /* 0x000fea0003800000 */
[----:B------:R-:W-:Y:S01]  /*cf00*/  BPT.TRAP 0x1 ;  /* 0x000000040000795c */ /* 0x000fe20000300000 */
.L_x_98:
[----:B------:R-:W-:Y:S01]  /*cf10*/  LEA R7, R2, R7, 0xf ;  /* 0x0000000702077211 */ /* 0x000fe200078e78ff */
[----:B------:R-:W-:Y:S01]  /*cf20*/  ULDC.64 UR6, c[0x0][0x198] ;  /* 0x0000660000067ab9 */ /* 0x000fe20000000a00 */
[----:B------:R-:W-:Y:S01]  /*cf30*/  R2UR UR25, R6 ;  /* 0x00000000061972ca */ /* 0x000fe200000e0000 */
[----:B------:R-:W-:Y:S01]  /*cf40*/  UIADD3 UR6, UP0, UR6, 0x1f0, URZ ;  /* 0x000001f006067890 */ /* 0x000fe2000ff1e03f */
[----:B------:R-:W-:Y:S01]  /*cf50*/  R2UR UR16, R7 ;  /* 0x00000000071072ca */ /* 0x000fe200000e0000 */
[----:B------:R-:W-:Y:S01]  /*cf60*/  UMOV UR8, 0x0 ;  /* 0x0000000000087882 */ /* 0x000fe20000000000 */
[----:B------:R-:W-:Y:S01]  /*cf70*/  R2UR UR27, R8 ;  /* 0x00000000081b72ca */ /* 0x000fe200000e0000 */
[----:B------:R-:W-:Y:S01]  /*cf80*/  UIADD3.X UR7, URZ, UR7, URZ, UP0, !UPT ;  /* 0x000000073f077290 */ /* 0x000fe200087fe43f */
[----:B------:R-:W-:Y:S01]  /*cf90*/  IADD3 R5, R2, 0x1, RZ ;  /* 0x0000000102057810 */ /* 0x000fe20007ffe0ff */
[----:B------:R-:W-:Y:S01]  /*cfa0*/  UMOV UR9, 0x10000000 ;  /* 0x1000000000097882 */ /* 0x000fe20000000000 */
[----:B------:R-:W-:Y:S01]  /*cfb0*/  UMOV UR26, URZ ;  /* 0x0000003f001a7c82 */ /* 0x000fe20008000000 */
[----:B------:R-:W-:Y:S01]  /*cfc0*/  UMOV UR18, 0x40 ;  /* 0x0000004000127882 */ /* 0x000fe20000000000 */
[----:B------:R-:W-:Y:S01]  /*cfd0*/  UMOV UR20, UR28 ;  /* 0x0000001c00147c82 */ /* 0x000fe20008000000 */
[----:B------:R-:W-:Y:S01]  /*cfe0*/  UMOV UR21, UR29 ;  /* 0x0000001d00157c82 */ /* 0x000fe20008000000 */
[----:B------:R-:W-:Y:S01]  /*cff0*/  ISETP.NE.AND P4, PT, R5, 0x5, PT ;  /* 0x000000050500780c */ /* 0x000fe20003f85270 */
[----:B------:R-:W-:-:S02]  /*d000*/  UIADD3 UR25, UR25, 0x30000, URZ ;  /* 0x0003000019197890 */ /* 0x000fc4000fffe03f */
[----:B------:R-:W-:Y:S01]  /*d010*/  UIADD3 UR24, UR16, 0x8000, URZ ;  /* 0x0000800010187890 */ /* 0x000fe2000fffe03f */
[----:B------:R-:W-:Y:S01]  /*d020*/  SEL R2, RZ, 0x1, P4 ;  /* 0x00000001ff027807 */ /* 0x000fe20002000000 */
[----:B------:R-:W-:Y:S02]  /*d030*/  USHF.L.U32 UR27, UR27, 0x7, URZ ;  /* 0x000000071b1b7899 */ /* 0x000fe4000800063f */
[----:B------:R-:W-:Y:S01]  /*d040*/  UIADD3 UR16, UR16, 0xc000, URZ ;  /* 0x0000c00010107890 */ /* 0x000fe2000fffe03f */
[----:B------:R-:W-:Y:S01]  /*d050*/  LOP3.LUT R3, R3, R2, RZ, 0x3c, !PT ;  /* 0x0000000203037212 */ /* 0x000fe200078e3cff */
[----:B------:R-:W-:Y:S01]  /*d060*/  UMOV UR17, UR25 ;  /* 0x0000001900117c82 */ /* 0x000fe20008000000 */
[----:B------:R-:W-:Y:S02]  /*d070*/  SEL R2, R5, RZ, P4 ;  /* 0x000000ff05027207 */ /* 0x000fe40002000000 */
[----:B------:R-:W-:Y:S02]  /*d080*/  UMOV UR19, UR27 ;  /* 0x0000001b00137c82 */ /* 0x000fe40008000000 */
[----:B------:R1:W-:Y:S02]  /*d090*/  UTMALDG.4D [UR24], [UR6], desc[UR8] ;  /* 0x00000818060075b4 */ /* 0x0003e40008019000 */
[----:B------:R1:W-:Y:S02]  /*d0a0*/  UTMALDG.4D [UR16], [UR6], desc[UR8] ;  /* 0x00000810060075b4 */ /* 0x0003e40008019000 */
[----:B-1----:R-:W-:Y:S01]  /*d0b0*/  NOP ;  /* 0x0000000000007918 */ /* 0x002fe20000000000 */
.L_x_95:
[----:B------:R-:W-:Y:S05]  /*d0c0*/  BSYNC B1 ;  /* 0x0000000000017941 */ /* 0x000fea0003800000 */
.L_x_94:
[----:B------:R-:W-:Y:S01]  /*d0d0*/  ISETP.LT.OR P4, PT, R4, 0x4, !P3 ;  /* 0x000000040400780c */ /* 0x000fe20005f81670 */
[----:B------:R-:W-:-:S12]  /*d0e0*/  BSSY B1, `(.L_x_99) ;  /* 0x000002d000017945 */ /* 0x000fd80003800000 */
[----:B------:R-:W-:Y:S05]  /*d0f0*/  @P4 BRA `(.L_x_100) ;  /* 0x0000000000ac4947 */ /* 0x000fea0003800000 */
[----:B------:R-:W1:Y:S01]  /*d100*/  S2R R6, SR_CgaCtaId ;  /* 0x0000000000067919 */ /* 0x000e620000008800 */
[----:B------:R-:W-:Y:S02]  /*d110*/  MOV R5, 0x400 ;  /* 0x0000040000057802 */ /* 0x000fe40000000f00 */
[----:B------:R-:W-:Y:S02]  /*d120*/  SHF.L.U32 R7, R3, 0x1f, RZ ;  /* 0x0000001f03077819 */ /* 0x000fe400000006ff */
[----:B-1----:R-:W-:-:S04]  /*d130*/  LEA R5, R6, R5, 0x18 ;  /* 0x0000000506057211 */ /* 0x002fc800078ec0ff */
[----:B------:R-:W-:-:S04]  /*d140*/  LEA R6, R2, R5, 0x3 ;  /* 0x0000000502067211 */ /* 0x000fc800078e18ff */
[----:B------:R-:W1:Y:S02]  /*d150*/  SYNCS.PHASECHK.TRANS64.TRYWAIT P4, [R6+URZ+0x30028], R7 ;  /* 0x03002807060075a7 */ /* 0x000e64000808017f */
[----:B-1----:R-:W-:Y:S05]  /*d160*/  @!P4 BRA `(.L_x_101) ;  /* 0x0000000400e4c947 */ /* 0x002fea0003800000 */
.L_x_117:
[----:B-1----:R-:W-:-:S04]  /*d170*/  @P1 MOV R7, 0x8000 ;  /* 0x0000800000071802 */ /* 0x002fc80000000f00 */
[----:B------:R1:W-:Y:S02]  /*d180*/  @P1 SYNCS.ARRIVE.TRANS64 RZ, [R6+URZ+0x30000], R7 ;  /* 0x0300000706ff19a7 */ /* 0x0003e4000800003f */
[----:B-1----:R-:W-:-:S04]  /*d190*/  PRMT R7, R0, 0x9910, RZ ;  /* 0x0000991000077816 */ /* 0x002fc800000000ff */
[----:B------:R-:W-:-:S13]  /*d1a0*/  ISETP.NE.AND P4, PT, R7, 0x2, PT ;  /* 0x000000020700780c */ /* 0x000fda0003f85270 */
[----:B------:R-:W-:Y:S05]  /*d1b0*/  @P4 BRA `(.L_x_102) ;  /* 0x0000000000044947 */ /* 0x000fea0003800000 */
[----:B------:R-:W-:Y:S01]  /*d1c0*/  BPT.TRAP 0x1 ;  /* 0x000000040000795c */ /* 0x000fe20000300000 */
.L_x_102:
[----:B------:R-:W-:Y:S05]  /*d1d0*/  @P0 BRA `(.L_x_103) ;  /* 0x0000000000040947 */ /* 0x000fea0003800000 */
[----:B------:R-:W-:Y:S01]  /*d1e0*/  BPT.TRAP 0x1 ;  /* 0x000000040000795c */ /* 0x000fe20000300000 */
.L_x_103:
        /* <DEDUP_REMOVED lines=8> */
[----:B------:R-:W-:Y:S01]  /*d270*/  VIADD R2, R2, 0x1 ;  /* 0x0000000102027836 */ /* 0x000fe20000000000 */
[----:B------:R-:W-:Y:S01]  /*d280*/  UMOV UR9, 0x10000000 ;  /* 0x1000000000097882 */ /* 0x000fe20000000000 */
[----:B------:R-:W-:Y:S01]  /*d290*/  UMOV UR26, URZ ;  /* 0x0000003f001a7c82 */ /* 0x000fe20008000000 */
[----:B------:R-:W-:Y:S01]  /*d2a0*/  UMOV UR18, 0x40 ;  /* 0x0000004000127882 */ /* 0x000fe20000000000 */
[----:B------:R-:W-:Y:S01]  /*d2b0*/  UMOV UR20, UR28 ;  /* 0x0000001c00147c82 */ /* 0x000fe20008000000 */
[----:B------:R-:W-:Y:S01]  /*d2c0*/  UMOV UR21, UR29 ;  /* 0x0000001d00157c82 */ /* 0x000fe20008000000 */
[----:B------:R-:W-:Y:S01]  /*d2d0*/  ISETP.NE.AND P4, PT, R2, 0x5, PT ;  /* 0x000000050200780c */ /* 0x000fe20003f85270 */
[----:B------:R-:W-:Y:S01]  /*d2e0*/  UIADD3 UR25, UR25, 0x30000, URZ ;  /* 0x0003000019197890 */ /* 0x000fe2000fffe03f */
[----:B------:R-:W-:Y:S01]  /*d2f0*/  IADD3 R8, R8, 0x1, RZ ;  /* 0x0000000108087810 */ /* 0x000fe20007ffe0ff */
[----:B------:R-:W-:Y:S01]  /*d300*/  UIADD3 UR24, UR16, 0x8000, URZ ;  /* 0x0000800010187890 */ /* 0x000fe2000fffe03f */
[----:B------:R-:W-:Y:S01]  /*d310*/  SEL R6, RZ, 0x1, P4 ;  /* 0x00000001ff067807 */ /* 0x000fe20002000000 */
[----:B------:R-:W-:Y:S01]  /*d320*/  USHF.L.U32 UR27, UR27, 0x7, URZ ;  /* 0x000000071b1b7899 */ /* 0x000fe2000800063f */
[----:B------:R-:W-:Y:S01]  /*d330*/  SEL R2, R2, RZ, P4 ;  /* 0x000000ff02027207 */ /* 0x000fe20002000000 */
[----:B------:R-:W-:Y:S01]  /*d340*/  UIADD3 UR16, UR16, 0xc000, URZ ;  /* 0x0000c00010107890 */ /* 0x000fe2000fffe03f */
[----:B------:R-:W-:Y:S01]  /*d350*/  LOP3.LUT R3, R3, R6, RZ, 0x3c, !PT ;  /* 0x0000000603037212 */ /* 0x000fe200078e3cff */
[----:B------:R-:W-:-:S03]  /*d360*/  UMOV UR17, UR25 ;  /* 0x0000001900117c82 */ /* 0x000fc60008000000 */
[----:B------:R-:W-:Y:S02]  /*d370*/  UMOV UR19, UR27 ;  /* 0x0000001b00137c82 */ /* 0x000fe40008000000 */
[----:B------:R1:W-:Y:S02]  /*d380*/  UTMALDG.4D [UR24], [UR6], desc[UR8] ;  /* 0x00000818060075b4 */ /* 0x0003e40008019000 */
[----:B------:R1:W-:Y:S02]  /*d390*/  UTMALDG.4D [UR16], [UR6], desc[UR8] ;  /* 0x00000810060075b4 */ /* 0x0003e40008019000 */
[----:B-1----:R-:W-:Y:S01]  /*d3a0*/  NOP ;  /* 0x0000000000007918 */ /* 0x002fe20000000000 */
.L_x_100:
[----:B------:R-:W-:Y:S05]  /*d3b0*/  BSYNC B1 ;  /* 0x0000000000017941 */ /* 0x000fea0003800000 */
.L_x_99:
[C---:B------:R-:W-:Y:S02]  /*d3c0*/  ISETP.GT.AND P4, PT, R4.reuse, 0x4, PT ;  /* 0x000000040400780c */ /* 0x040fe40003f84270 */
[----:B------:R-:W-:-:S11]  /*d3d0*/  IADD3 R4, R4, -0x2, RZ ;  /* 0xfffffffe04047810 */ /* 0x000fd60007ffe0ff */
[----:B------:R-:W-:Y:S05]  /*d3e0*/  @P4 BRA `(.L_x_104) ;  /* 0xfffffff800844947 */ /* 0x000fea000383ffff */
[----:B------:R-:W-:Y:S05]  /*d3f0*/  BSYNC B0 ;  /* 0x0000000000007941 */ /* 0x000fea0003800000 */
.L_x_93:
[----:B------:R-:W-:Y:S05]  /*d400*/  EXIT ;  /* 0x000000000000794d */ /* 0x000fea0003800000 */
.L_x_15:
[----:B--2---:R-:W-:-:S04]  /*d410*/  MOV R5, UR8 ;  /* 0x0000000800057c02 */ /* 0x004fc80008000f00 */
[----:B------:R2:W3:Y:S03]  /*d420*/  SYNCS.PHASECHK.TRANS64.TRYWAIT P1, [R5+URZ+0x30050], R2 ;  /* 0x03005002050075a7 */ /* 0x0004e6000802017f */
[----:B---3--:R-:W-:Y:S05]  /*d430*/  @!P1 NANOSLEEP.SYNCS 0x989680 ;  /* 0x009896800000995d */ /* 0x008fea0003900000 */
[----:B------:R-:W3:Y:S02]  /*d440*/  @!P1 SYNCS.PHASECHK.TRANS64 P1, [R5+URZ+0x30050], R2 ;  /* 0x03005002050095a7 */ /* 0x000ee4000802007f */
[----:B---3--:R-:W-:Y:S05]  /*d450*/  @!P1 BRA `(.L_x_15) ;  /* 0xfffffffc00ec9947 */ /* 0x008fea000383ffff */
[----:B------:R-:W-:Y:S05]  /*d460*/  BRA `(.L_x_105) ;  /* 0xffffff3800607947 */ /* 0x000fea000383ffff */
.L_x_17:
[----:B--2---:R-:W-:-:S04]  /*d470*/  MOV R5, UR37 ;  /* 0x0000002500057c02 */ /* 0x004fc80008000f00 */
[----:B------:R2:W3:Y:S03]  /*d480*/  SYNCS.PHASECHK.TRANS64.TRYWAIT P1, [R5+URZ+0x30000], R6 ;  /* 0x03000006050075a7 */ /* 0x0004e6000802017f */
[----:B---3--:R-:W-:Y:S05]  /*d490*/  @!P1 NANOSLEEP.SYNCS 0x989680 ;  /* 0x009896800000995d */ /* 0x008fea0003900000 */
[----:B------:R-:W3:Y:S02]  /*d4a0*/  @!P1 SYNCS.PHASECHK.TRANS64 P1, [R5+URZ+0x30000], R6 ;  /* 0x03000006050095a7 */ /* 0x000ee4000802007f */
[----:B---3--:R-:W-:Y:S05]  /*d4b0*/  @!P1 BRA `(.L_x_17) ;  /* 0xfffffffc00ec9947 */ /* 0x008fea000383ffff */
[----:B------:R-:W-:Y:S05]  /*d4c0*/  BRA `(.L_x_106) ;  /* 0xffffff3800687947 */ /* 0x000fea000383ffff */
.L_x_18:
[----:B--2---:R-:W-:-:S04]  /*d4d0*/  MOV R5, UR5 ;  /* 0x0000000500057c02 */ /* 0x004fc80008000f00 */
[----:B------:R2:W3:Y:S03]  /*d4e0*/  SYNCS.PHASECHK.TRANS64.TRYWAIT P1, [R5+URZ+-0x8], R0 ;  /* 0xfffff800050075a7 */ /* 0x0004e6000802017f */
[----:B---3--:R-:W-:Y:S05]  /*d4f0*/  @!P1 NANOSLEEP.SYNCS 0x989680 ;  /* 0x009896800000995d */ /* 0x008fea0003900000 */
[----:B------:R-:W3:Y:S02]  /*d500*/  @!P1 SYNCS.PHASECHK.TRANS64 P1, [R5+URZ+-0x8], R0 ;  /* 0xfffff800050095a7 */ /* 0x000ee4000802007f */
[----:B---3--:R-:W-:Y:S05]  /*d510*/  @!P1 BRA `(.L_x_18) ;  /* 0xfffffffc00ec9947 */ /* 0x008fea000383ffff */
[----:B------:R-:W-:Y:S05]  /*d520*/  BRA `(.L_x_107) ;  /* 0xffffff3800647947 */ /* 0x000fea000383ffff */
.L_x_20:
[----:B-1----:R-:W-:-:S04]  /*d530*/  MOV R9, UR37 ;  /* 0x0000002500097c02 */ /* 0x002fc80008000f00 */
[----:B------:R1:W2:Y:S03]  /*d540*/  SYNCS.PHASECHK.TRANS64.TRYWAIT P1, [R9+URZ+0x30008], R6 ;  /* 0x03000806090075a7 */ /* 0x0002a6000802017f */
[----:B--2---:R-:W-:Y:S05]  /*d550*/  @!P1 NANOSLEEP.SYNCS 0x989680 ;  /* 0x009896800000995d */ /* 0x004fea0003900000 */
[----:B------:R-:W2:Y:S02]  /*d560*/  @!P1 SYNCS.PHASECHK.TRANS64 P1, [R9+URZ+0x30008], R6 ;  /* 0x03000806090095a7 */ /* 0x000ea4000802007f */
[----:B--2---:R-:W-:Y:S05]  /*d570*/  @!P1 BRA `(.L_x_20) ;  /* 0xfffffffc00ec9947 */ /* 0x004fea000383ffff */
[----:B------:R-:W-:Y:S05]  /*d580*/  BRA `(.L_x_108) ;  /* 0xffffff68009c7947 */ /* 0x000fea000383ffff */
.L_x_25:
[----:B-1----:R-:W-:-:S04]  /*d590*/  MOV R5, UR10 ;  /* 0x0000000a00057c02 */ /* 0x002fc80008000f00 */
[----:B------:R1:W2:Y:S03]  /*d5a0*/  SYNCS.PHASECHK.TRANS64.TRYWAIT P2, [R5+URZ+0x30000], R4 ;  /* 0x03000004050075a7 */ /* 0x0002a6000804017f */
[----:B--2---:R-:W-:Y:S05]  /*d5b0*/  @!P2 NANOSLEEP.SYNCS 0x989680 ;  /* 0x009896800000a95d */ /* 0x004fea0003900000 */
[----:B------:R-:W2:Y:S02]  /*d5c0*/  @!P2 SYNCS.PHASECHK.TRANS64 P2, [R5+URZ+0x30000], R4 ;  /* 0x030000040500a5a7 */ /* 0x000ea4000804007f */
[----:B--2---:R-:W-:Y:S05]  /*d5d0*/  @!P2 BRA `(.L_x_25) ;  /* 0xfffffffc00eca947 */ /* 0x004fea000383ffff */
[----:B------:R-:W-:Y:S05]  /*d5e0*/  BRA `(.L_x_109) ;  /* 0xffffff6c00a87947 */ /* 0x000fea000383ffff */
.L_x_29:
[----:B-1----:R-:W-:-:S04]  /*d5f0*/  IMAD.U32 R8, RZ, RZ, UR10 ;  /* 0x0000000aff087e24 */ /* 0x002fc8000f8e00ff */
[----:B------:R1:W2:Y:S03]  /*d600*/  SYNCS.PHASECHK.TRANS64.TRYWAIT P2, [R8+URZ+0x30000], R11 ;  /* 0x0300000b080075a7 */ /* 0x0002a6000804017f */
[----:B--2---:R-:W-:Y:S05]  /*d610*/  @!P2 NANOSLEEP.SYNCS 0x989680 ;  /* 0x009896800000a95d */ /* 0x004fea0003900000 */
[----:B------:R-:W2:Y:S02]  /*d620*/  @!P2 SYNCS.PHASECHK.TRANS64 P2, [R8+URZ+0x30000], R11 ;  /* 0x0300000b0800a5a7 */ /* 0x000ea4000804007f */
[----:B--2---:R-:W-:Y:S05]  /*d630*/  @!P2 BRA `(.L_x_29) ;  /* 0xfffffffc00eca947 */ /* 0x004fea000383ffff */
[----:B------:R-:W-:Y:S05]  /*d640*/  BRA `(.L_x_28) ;  /* 0xffffff9400507947 */ /* 0x000fea000383ffff */
.L_x_37:
[----:B-1----:R-:W-:-:S04]  /*d650*/  MOV R5, UR10 ;  /* 0x0000000a00057c02 */ /* 0x002fc80008000f00 */
[----:B------:R1:W2:Y:S03]  /*d660*/  SYNCS.PHASECHK.TRANS64.TRYWAIT P2, [R5+URZ+0x30000], R4 ;  /* 0x03000004050075a7 */ /* 0x0002a6000804017f */
[----:B--2---:R-:W-:Y:S05]  /*d670*/  @!P2 NANOSLEEP.SYNCS 0x989680 ;  /* 0x009896800000a95d */ /* 0x004fea0003900000 */
[----:B------:R-:W2:Y:S02]  /*d680*/  @!P2 SYNCS.PHASECHK.TRANS64 P2, [R5+URZ+0x30000], R4 ;  /* 0x030000040500a5a7 */ /* 0x000ea4000804007f */
[----:B--2---:R-:W-:Y:S05]  /*d690*/  @!P2 BRA `(.L_x_37) ;  /* 0xfffffffc00eca947 */ /* 0x004fea000383ffff */
[----:B------:R-:W-:Y:S05]  /*d6a0*/  BRA `(.L_x_110) ;  /* 0xffffff9800907947 */ /* 0x000fea000383ffff */
.L_x_41:
[----:B-1----:R-:W-:-:S04]  /*d6b0*/  MOV R9, UR10 ;  /* 0x0000000a00097c02 */ /* 0x002fc80008000f00 */
[----:B------:R1:W2:Y:S03]  /*d6c0*/  SYNCS.PHASECHK.TRANS64.TRYWAIT P2, [R9+URZ+0x30000], R68 ;  /* 0x03000044090075a7 */ /* 0x0002a6000804017f */
[----:B--2---:R-:W-:Y:S05]  /*d6d0*/  @!P2 NANOSLEEP.SYNCS 0x989680 ;  /* 0x009896800000a95d */ /* 0x004fea0003900000 */
[----:B------:R-:W2:Y:S02]  /*d6e0*/  @!P2 SYNCS.PHASECHK.TRANS64 P2, [R9+URZ+0x30000], R68 ;  /* 0x030000440900a5a7 */ /* 0x000ea4000804007f */
[----:B--2---:R-:W-:Y:S05]  /*d6f0*/  @!P2 BRA `(.L_x_41) ;  /* 0xfffffffc00eca947 */ /* 0x004fea000383ffff */
[----:B------:R-:W-:Y:S05]  /*d700*/  BRA `(.L_x_40) ;  /* 0xffffffc800647947 */ /* 0x000fea000383ffff */
.L_x_57:
[----:B-1----:R-:W-:-:S04]  /*d710*/  MOV R3, UR5 ;  /* 0x0000000500037c02 */ /* 0x002fc80008000f00 */
[----:B------:R1:W2:Y:S03]  /*d720*/  SYNCS.PHASECHK.TRANS64.TRYWAIT P0, [R3+URZ+0x8], R0 ;  /* 0x00000800030075a7 */ /* 0x0002a6000800017f */
[----:B--2---:R-:W-:Y:S05]  /*d730*/  @!P0 NANOSLEEP.SYNCS 0x989680 ;  /* 0x009896800000895d */ /* 0x004fea0003900000 */
[----:B------:R-:W2:Y:S02]  /*d740*/  @!P0 SYNCS.PHASECHK.TRANS64 P0, [R3+URZ+0x8], R0 ;  /* 0x00000800030085a7 */ /* 0x000ea4000800007f */
[----:B--2---:R-:W-:Y:S05]  /*d750*/  @!P0 BRA `(.L_x_57) ;  /* 0xfffffffc00ec8947 */ /* 0x004fea000383ffff */
[----:B------:R-:W-:Y:S05]  /*d760*/  BRA `(.L_x_111) ;  /* 0xffffffd400287947 */ /* 0x000fea000383ffff */
.L_x_75:
[----:B--2---:R2:W4:Y:S02]  /*d770*/  SYNCS.PHASECHK.TRANS64.TRYWAIT P0, [R4+URZ+0x30060], R3 ;  /* 0x03006003040075a7 */ /* 0x004524000800017f */
[----:B----4-:R-:W-:Y:S05]  /*d780*/  @!P0 NANOSLEEP.SYNCS 0x989680 ;  /* 0x009896800000895d */ /* 0x010fea0003900000 */
[----:B------:R-:W4:Y:S02]  /*d790*/  @!P0 SYNCS.PHASECHK.TRANS64 P0, [R4+URZ+0x30060], R3 ;  /* 0x03006003040085a7 */ /* 0x000f24000800007f */
[----:B----4-:R-:W-:Y:S05]  /*d7a0*/  @!P0 BRA `(.L_x_75) ;  /* 0xfffffffc00f08947 */ /* 0x010fea000383ffff */
[----:B------:R-:W-:Y:S05]  /*d7b0*/  BRA `(.L_x_112) ;  /* 0xffffffe800bc7947 */ /* 0x000fea000383ffff */
.L_x_80:
[----:B-1----:R1:W2:Y:S02]  /*d7c0*/  SYNCS.PHASECHK.TRANS64.TRYWAIT P0, [R5+URZ+0x30028], R2 ;  /* 0x03002802050075a7 */ /* 0x0022a4000800017f */
[----:B--2---:R-:W-:Y:S05]  /*d7d0*/  @!P0 NANOSLEEP.SYNCS 0x989680 ;  /* 0x009896800000895d */ /* 0x004fea0003900000 */
[----:B------:R-:W2:Y:S02]  /*d7e0*/  @!P0 SYNCS.PHASECHK.TRANS64 P0, [R5+URZ+0x30028], R2 ;  /* 0x03002802050085a7 */ /* 0x000ea4000800007f */
[----:B--2---:R-:W-:Y:S05]  /*d7f0*/  @!P0 BRA `(.L_x_80) ;  /* 0xfffffffc00f08947 */ /* 0x004fea000383ffff */
[----:B------:R-:W-:Y:S05]  /*d800*/  BRA `(.L_x_113) ;  /* 0xffffffec00547947 */ /* 0x000fea000383ffff */
.L_x_85:
[----:B-1----:R1:W2:Y:S02]  /*d810*/  SYNCS.PHASECHK.TRANS64.TRYWAIT P0, [R5+URZ+0x30060], R6 ;  /* 0x03006006050075a7 */ /* 0x0022a4000800017f */
[----:B--2---:R-:W-:Y:S05]  /*d820*/  @!P0 NANOSLEEP.SYNCS 0x989680 ;  /* 0x009896800000895d */ /* 0x004fea0003900000 */
[----:B------:R-:W2:Y:S02]  /*d830*/  @!P0 SYNCS.PHASECHK.TRANS64 P0, [R5+URZ+0x30060], R6 ;  /* 0x03006006050085a7 */ /* 0x000ea4000800007f */
[----:B--2---:R-:W-:Y:S05]  /*d840*/  @!P0 BRA `(.L_x_85) ;  /* 0xfffffffc00f08947 */ /* 0x004fea000383ffff */
[----:B------:R-:W-:Y:S05]  /*d850*/  BRA `(.L_x_114) ;  /* 0xffffffec00ec7947 */ /* 0x000fea000383ffff */
.L_x_90:
[----:B-1----:R1:W2:Y:S02]  /*d860*/  SYNCS.PHASECHK.TRANS64.TRYWAIT P0, [R4+URZ+0x30028], R7 ;  /* 0x03002807040075a7 */ /* 0x0022a4000800017f */
[----:B--2---:R-:W-:Y:S05]  /*d870*/  @!P0 NANOSLEEP.SYNCS 0x989680 ;  /* 0x009896800000895d */ /* 0x004fea0003900000 */
[----:B------:R-:W2:Y:S02]  /*d880*/  @!P0 SYNCS.PHASECHK.TRANS64 P0, [R4+URZ+0x30028], R7 ;  /* 0x03002807040085a7 */ /* 0x000ea4000800007f */
[----:B--2---:R-:W-:Y:S05]  /*d890*/  @!P0 BRA `(.L_x_90) ;  /* 0xfffffffc00f08947 */ /* 0x004fea000383ffff */
[----:B------:R-:W-:Y:S05]  /*d8a0*/  BRA `(.L_x_115) ;  /* 0xfffffff000907947 */ /* 0x000fea000383ffff */
.L_x_96:
[----:B-1----:R1:W2:Y:S02]  /*d8b0*/  SYNCS.PHASECHK.TRANS64.TRYWAIT P4, [R6+URZ+0x30028], R5 ;  /* 0x03002805060075a7 */ /* 0x0022a4000808017f */
[----:B--2---:R-:W-:Y:S05]  /*d8c0*/  @!P4 NANOSLEEP.SYNCS 0x989680 ;  /* 0x009896800000c95d */ /* 0x004fea0003900000 */
[----:B------:R-:W2:Y:S02]  /*d8d0*/  @!P4 SYNCS.PHASECHK.TRANS64 P4, [R6+URZ+0x30028], R5 ;  /* 0x030028050600c5a7 */ /* 0x000ea4000808007f */
[----:B--2---:R-:W-:Y:S05]  /*d8e0*/  @!P4 BRA `(.L_x_96) ;  /* 0xfffffffc00f0c947 */ /* 0x004fea000383ffff */
[----:B------:R-:W-:Y:S05]  /*d8f0*/  BRA `(.L_x_116) ;  /* 0xfffffff400647947 */ /* 0x000fea000383ffff */
.L_x_101:
[----:B-1----:R1:W2:Y:S02]  /*d900*/  SYNCS.PHASECHK.TRANS64.TRYWAIT P4, [R6+URZ+0x30028], R7 ;  /* 0x03002807060075a7 */ /* 0x0022a4000808017f */
[----:B--2---:R-:W-:Y:S05]  /*d910*/  @!P4 NANOSLEEP.SYNCS 0x989680 ;  /* 0x009896800000c95d */ /* 0x004fea0003900000 */
[----:B------:R-:W2:Y:S02]  /*d920*/  @!P4 SYNCS.PHASECHK.TRANS64 P4, [R6+URZ+0x30028], R7 ;  /* 0x030028070600c5a7 */ /* 0x000ea4000808007f */
[----:B--2---:R-:W-:Y:S05]  /*d930*/  @!P4 BRA `(.L_x_101) ;  /* 0xfffffffc00f0c947 */ /* 0x004fea000383ffff */
[----:B------:R-:W-:Y:S05]  /*d940*/  BRA `(.L_x_117) ;  /* 0xfffffff800087947 */ /* 0x000fea000383ffff */
        .weak           $__internal_0_$__cuda_sm20_rcp_rn_f32_slowpath
        .type           $__internal_0_$__cuda_sm20_rcp_rn_f32_slowpath,@function
        .size           $__internal_0_$__cuda_sm20_rcp_rn_f32_slowpath,(.L_x_123 - $__internal_0_$__cuda_sm20_rcp_rn_f32_slowpath)
$__internal_0_$__cuda_sm20_rcp_rn_f32_slowpath:
[----:B------:R-:W-:Y:S01]  /*d950*/  SHF.L.U32 R0, R2, 0x1, RZ ;  /* 0x0000000102007819 */ /* 0x000fe200000006ff */
[----:B------:R-:W-:Y:S03]  /*d960*/  BSSY B2, `(.L_x_118) ;  /* 0x0000030000027945 */ /* 0x000fe60003800000 */
[----:B------:R-:W-:-:S04]  /*d970*/  SHF.R.U32.HI R18, RZ, 0x18, R0 ;  /* 0x00000018ff127819 */ /* 0x000fc80000011600 */
[----:B------:R-:W-:-:S13]  /*d980*/  ISETP.NE.U32.AND P0, PT, R18, RZ, PT ;  /* 0x000000ff1200720c */ /* 0x000fda0003f05070 */
[----:B------:R-:W-:Y:S05]  /*d990*/  @P0 BRA `(.L_x_119) ;  /* 0x0000000000280947 */ /* 0x000fea0003800000 */
[----:B------:R-:W-:-:S04]  /*d9a0*/  SHF.L.U32 R0, R2, 0x1, RZ ;  /* 0x0000000102007819 */ /* 0x000fc800000006ff */
[----:B------:R-:W-:-:S13]  /*d9b0*/  ISETP.NE.AND P0, PT, R0, RZ, PT ;  /* 0x000000ff0000720c */ /* 0x000fda0003f05270 */
[----:B------:R-:W-:Y:S01]  /*d9c0*/  @P0 FFMA R10, R2, 1.84467440737095516160e+19, RZ ;  /* 0x5f800000020a0823 */ /* 0x000fe200000000ff */
[----:B------:R-:W-:Y:S08]  /*d9d0*/  @!P0 MUFU.RCP R3, R2 ;  /* 0x0000000200038308 */ /* 0x000ff00000001000 */
[----:B------:R-:W1:Y:S02]  /*d9e0*/  @P0 MUFU.RCP R13, R10 ;  /* 0x0000000a000d0308 */ /* 0x000e640000001000 */
[----:B-1----:R-:W-:-:S04]  /*d9f0*/  @P0 FFMA R0, R10, R13, -1 ;  /* 0xbf8000000a000423 */ /* 0x002fc8000000000d */
[----:B------:R-:W-:-:S04]  /*da00*/  @P0 FADD.FTZ R0, -R0, -RZ ;  /* 0x800000ff00000221 */ /* 0x000fc80000010100 */
[----:B------:R-:W-:-:S04]  /*da10*/  @P0 FFMA R0, R13, R0, R13 ;  /* 0x000000000d000223 */ /* 0x000fc8000000000d */
[----:B------:R-:W-:Y:S01]  /*da20*/  @P0 FFMA R3, R0, 1.84467440737095516160e+19, RZ ;  /* 0x5f80000000030823 */ /* 0x000fe200000000ff */
[----:B------:R-:W-:Y:S06]  /*da30*/  BRA `(.L_x_120) ;  /* 0x0000000000887947 */ /* 0x000fec0003800000 */
.L_x_119:
[----:B------:R-:W-:-:S04]  /*da40*/  IADD3 R19, R18, -0xfd, RZ ;  /* 0xffffff0312137810 */ /* 0x000fc80007ffe0ff */
[----:B------:R-:W-:-:S13]  /*da50*/  ISETP.GT.U32.AND P0, PT, R19, 0x1, PT ;  /* 0x000000011300780c */ /* 0x000fda0003f04070 */
[----:B------:R-:W-:Y:S05]  /*da60*/  @P0 BRA `(.L_x_121) ;  /* 0x0000000000780947 */ /* 0x000fea0003800000 */
[----:B------:R-:W-:Y:S02]  /*da70*/  LOP3.LUT R0, R2, 0x7fffff, RZ, 0xc0, !PT ;  /* 0x007fffff02007812 */ /* 0x000fe400078ec0ff */
[----:B------:R-:W-:Y:S02]  /*da80*/  MOV R14, 0x3 ;  /* 0x00000003000e7802 */ /* 0x000fe40000000f00 */
[----:B------:R-:W-:Y:S02]  /*da90*/  LOP3.LUT R0, R0, 0x3f800000, RZ, 0xfc, !PT ;  /* 0x3f80000000007812 */ /* 0x000fe400078efcff */
[----:B------:R-:W-:Y:S02]  /*daa0*/  SHF.L.U32 R14, R14, R19, RZ ;  /* 0x000000130e0e7219 */ /* 0x000fe400000006ff */
[----:B------:R-:W1:Y:S02]  /*dab0*/  MUFU.RCP R3, R0 ;  /* 0x0000000000037308 */ /* 0x000e640000001000 */
[----:B-1----:R-:W-:-:S04]  /*dac0*/  FFMA R10, R0, R3, -1 ;  /* 0xbf800000000a7423 */ /* 0x002fc80000000003 */
[----:B------:R-:W-:-:S04]  /*dad0*/  FADD.FTZ R10, -R10, -RZ ;  /* 0x800000ff0a0a7221 */ /* 0x000fc80000010100 */
[CCC-:B------:R-:W-:Y:S01]  /*dae0*/  FFMA.RM R12, R3.reuse, R10.reuse, R3.reuse ;  /* 0x0000000a030c7223 */ /* 0x1c0fe20000004003 */
[----:B------:R-:W-:-:S04]  /*daf0*/  FFMA.RP R13, R3, R10, R3 ;  /* 0x0000000a030d7223 */ /* 0x000fc80000008003 */
[C---:B------:R-:W-:Y:S02]  /*db00*/  LOP3.LUT R3, R12.reuse, 0x7fffff, RZ, 0xc0, !PT ;  /* 0x007fffff0c037812 */ /* 0x040fe400078ec0ff */
[----:B------:R-:W-:Y:S02]  /*db10*/  FSETP.NEU.FTZ.AND P0, PT, R12, R13, PT ;  /* 0x0000000d0c00720b */ /* 0x000fe40003f1d000 */
[----:B------:R-:W-:Y:S02]  /*db20*/  LOP3.LUT R3, R3, 0x800000, RZ, 0xfc, !PT ;  /* 0x0080000003037812 */ /* 0x000fe400078efcff */
[----:B------:R-:W-:Y:S02]  /*db30*/  SEL R10, RZ, 0xffffffff, !P0 ;  /* 0xffffffffff0a7807 */ /* 0x000fe40004000000 */
[----:B------:R-:W-:-:S03]  /*db40*/  LOP3.LUT R14, R14, R3, RZ, 0xc0, !PT ;  /* 0x000000030e0e7212 */ /* 0x000fc600078ec0ff */
[----:B------:R-:W-:Y:S01]  /*db50*/  IMAD.MOV R10, RZ, RZ, -R10 ;  /* 0x000000ffff0a7224 */ /* 0x000fe200078e0a0a */
[----:B------:R-:W-:-:S04]  /*db60*/  SHF.R.U32.HI R14, RZ, R19, R14 ;  /* 0x00000013ff0e7219 */ /* 0x000fc8000001160e */
[----:B------:R-:W-:Y:S02]  /*db70*/  LOP3.LUT P1, RZ, R10, R19, R3, 0xf8, !PT ;  /* 0x000000130aff7212 */ /* 0x000fe4000782f803 */
[C---:B------:R-:W-:Y:S02]  /*db80*/  LOP3.LUT P0, RZ, R14.reuse, 0x1, RZ, 0xc0, !PT ;  /* 0x000000010eff7812 */ /* 0x040fe4000780c0ff */
[----:B------:R-:W-:-:S04]  /*db90*/  LOP3.LUT P2, RZ, R14, 0x2, RZ, 0xc0, !PT ;  /* 0x000000020eff7812 */ /* 0x000fc8000784c0ff */
[----:B------:R-:W-:Y:S02]  /*dba0*/  PLOP3.LUT P0, PT, P0, P1, P2, 0xe0, 0x0 ;  /* 0x000000000000781c */ /* 0x000fe40000703c20 */
[----:B------:R-:W-:Y:S02]  /*dbb0*/  LOP3.LUT P1, RZ, R2, 0x7fffff, RZ, 0xc0, !PT ;  /* 0x007fffff02ff7812 */ /* 0x000fe4000782c0ff */
[----:B------:R-:W-:-:S04]  /*dbc0*/  SEL R0, RZ, 0x1, !P0 ;  /* 0x00000001ff007807 */ /* 0x000fc80004000000 */
[----:B------:R-:W-:-:S04]  /*dbd0*/  IADD3 R0, -R0, RZ, RZ ;  /* 0x000000ff00007210 */ /* 0x000fc80007ffe1ff */
[----:B------:R-:W-:Y:S02]  /*dbe0*/  ISETP.GE.AND P0, PT, R0, RZ, PT ;  /* 0x000000ff0000720c */ /* 0x000fe40003f06270 */
[----:B------:R-:W-:-:S04]  /*dbf0*/  IADD3 R0, R18, -0xfc, RZ ;  /* 0xffffff0412007810 */ /* 0x000fc80007ffe0ff */
[----:B------:R-:W-:-:S07]  /*dc00*/  SHF.R.U32.HI R3, RZ, R0, R3 ;  /* 0x00000000ff037219 */ /* 0x000fce0000011603 */
[----:B------:R-:W-:-:S04]  /*dc10*/  @!P0 IADD3 R3, R3, 0x1, RZ ;  /* 0x0000000103038810 */ /* 0x000fc80007ffe0ff */
[----:B------:R-:W-:-:S04]  /*dc20*/  @!P1 SHF.L.U32 R3, R3, 0x1, RZ ;  /* 0x0000000103039819 */ /* 0x000fc800000006ff */
[----:B------:R-:W-:Y:S01]  /*dc30*/  LOP3.LUT R3, R3, 0x80000000, R2, 0xf8, !PT ;  /* 0x8000000003037812 */ /* 0x000fe200078ef802 */
[----:B------:R-:W-:Y:S06]  /*dc40*/  BRA `(.L_x_120) ;  /* 0x0000000000047947 */ /* 0x000fec0003800000 */
.L_x_121:
[----:B------:R1:W2:Y:S02]  /*dc50*/  MUFU.RCP R3, R2 ;  /* 0x0000000200037308 */ /* 0x0002a40000001000 */
.L_x_120:
[----:B------:R-:W-:Y:S05]  /*dc60*/  BSYNC B2 ;  /* 0x0000000000027941 */ /* 0x000fea0003800000 */
.L_x_118:
[----:B--2---:R-:W-:Y:S02]  /*dc70*/  MOV R10, R3 ;  /* 0x00000003000a7202 */ /* 0x004fe40000000f00 */
[----:B-1----:R-:W-:Y:S02]  /*dc80*/  MOV R2, R15 ;  /* 0x0000000f00027202 */ /* 0x002fe40000000f00 */
[----:B------:R-:W-:-:S04]  /*dc90*/  MOV R3, 0x0 ;  /* 0x0000000000037802 */ /* 0x000fc80000000f00 */
[----:B------:R-:W-:Y:S05]  /*dca0*/  RET.REL.NODEC R2 `(_ZN7cutlass13device_kernelINS_4fmha6kernel28FmhaKernelTmaWarpSpecializedINS1_10collective30FmhaMainloopTmaWarpSpecializedINS_6half_tEffN4cute5tupleIJNS7_1CILi128EEESA_SA_EEENS8_IJiNS9_ILi1EEENS8_IJiiEEEEEESE_SE_NS4_14ResidualFusionEJEEENS4_15FmhaFwdEpilogueIS6_fNS8_IJNS9_ILi64EEESA_SA_EEEEENS2_23IndividualTileSchedulerEJEEEEEvNT_6ParamsE) ;  /* 0xffffff2002d47950 */ /* 0x000fea0003c3ffff */
.L_x_122:
[----:B------:R-:W-:-:S00]  /*dcb0*/  BRA `(.L_x_122) ;  /* 0xfffffffc00fc7947 */ /* 0x000fc0000383ffff */
[----:B------:R-:W-:-:S00]  /*dcc0*/  NOP ;  /* 0x0000000000007918 */ /* 0x000fc00000000000 */
        /* <DEDUP_REMOVED lines=11> */
.L_x_123:


//--------------------- .nv.global.init           --------------------------
	.section	.nv.global.init,"aw",@progbits
.nv.global.init:
	.type		$str$24,@object
	.size		$str$24,($str$25 - $str$24)
$str$24:
        /*0000*/ 	.byte	0x28, 0x61, 0x64, 0x64, 0x72, 0x65, 0x73, 0x73, 0x20, 0x26, 0x20, 0x6d, 0x61, 0x73, 0x6b, 0x29
        /*0010*/ 	.byte	0x20, 0x3d, 0x3d, 0x20, 0x30, 0x00
	.type		$str$25,@object
	.size		$str$25,(__unnamed_1 - $str$25)
$str$25:
        /*0016*/ 	.byte	0x2f, 0x74, 0x6d, 0x70, 0x2f, 0x63, 0x75, 0x74, 0x6c, 0x61, 0x73, 0x73, 0x5f, 0x73, 0x77, 0x65
        /*0026*/ 	.byte	0x65, 0x70, 0x5f, 0x73, 0x72, 0x63, 0x2f, 0x69, 0x6e, 0x63, 0x6c, 0x75, 0x64, 0x65, 0x2f, 0x63
        /*0036*/ 	.byte	0x75, 0x74, 0x65, 0x2f, 0x70, 0x6f, 0x69, 0x6e, 0x74, 0x65, 0x72, 0x5f, 0x66, 0x6c, 0x61, 0x67
        /*0046*/ 	.byte	0x67, 0x65, 0x64, 0x2e, 0x68, 0x70, 0x70, 0x00
	.type		__unnamed_1,@object
	.size		__unnamed_1,(__unnamed_2 - __unnamed_1)
__unnamed_1:
        /*004e*/ 	.byte	0x61, 0x75, 0x74, 0x6f, 0x20, 0x63, 0x75, 0x74, 0x65, 0x3a, 0x3a, 0x61, 0x73, 0x5f, 0x70, 0x6f
        /* <DEDUP_REMOVED lines=27> */
        /*020e*/ 	.byte	0x3e, 0x3e, 0x3e, 0x3e, 0x3e, 0x5d, 0x00
	.type		__unnamed_2,@object
	.size		__unnamed_2,(.L_1 - __unnamed_2)
__unnamed_2:
        /* <DEDUP_REMOVED lines=29> */
.L_1:


//--------------------- .nv.shared._ZN7cutlass13device_kernelINS_4fmha6kernel28FmhaKernelTmaWarpSpecializedINS1_10collective30FmhaMainloopTmaWarpSpecializedINS_6half_tEffN4cute5tupleIJNS7_1CILi128EEESA_SA_EEENS8_IJiNS9_ILi1EEENS8_IJiiEEEEEESE_SE_NS4_14ResidualFusionEJEEENS4_15FmhaFwdEpilogueIS6_fNS8_IJNS9_ILi64EEESA_SA_EEEEENS2_23IndividualTileSchedulerEJEEEEEvNT_6ParamsE --------------------------
	.section	.nv.shared._ZN7cutlass13device_kernelINS_4fmha6kernel28FmhaKernelTmaWarpSpecializedINS1_10collective30FmhaMainloopTmaWarpSpecializedINS_6half_tEffN4cute5tupleIJNS7_1CILi128EEESA_SA_EEENS8_IJiNS9_ILi1EEENS8_IJiiEEEEEESE_SE_NS4_14ResidualFusionEJEEENS4_15FmhaFwdEpilogueIS6_fNS8_IJNS9_ILi64EEESA_SA_EEEEENS2_23IndividualTileSchedulerEJEEEEEvNT_6ParamsE,"aw",@nobits
	.sectionflags	@""
	.align	16
	.zero		1024


//--------------------- .nv.shared.reserved.0     --------------------------
	.section	.nv.shared.reserved.0,"aw",@nobits
	.weak		__nv_reservedSMEM_offset_0_alias
	.size		__nv_reservedSMEM_offset_0_alias, 0, 0
	.other		__nv_reservedSMEM_offset_0_alias,@"STO_CUDA_RESERVED_SHARED STV_DEFAULT"
__nv_reservedSMEM_offset_0_alias:
	.zero		0


//--------------------- .nv.global                --------------------------
	.section	.nv.global,"aw",@nobits
.nv.global:
	.type		_ZN39_INTERNAL_83d8480f_4_k_cu_b9697640_29184cute1_E,@object
	.size		_ZN39_INTERNAL_83d8480f_4_k_cu_b9697640_29184cute1_E,(_ZN39_INTERNAL_83d8480f_4_k_cu_b9697640_29184cuda3std3__45__cpo6cbeginE - _ZN39_INTERNAL_83d8480f_4_k_cu_b9697640_29184cute1_E)
_ZN39_INTERNAL_83d8480f_4_k_cu_b9697640_29184cute1_E:
	.zero		1
	.type		_ZN39_INTERNAL_83d8480f_4_k_cu_b9697640_29184cuda3std3__45__cpo6cbeginE,@object
	.size		_ZN39_INTERNAL_83d8480f_4_k_cu_b9697640_29184cuda3std3__45__cpo6cbeginE,(_ZN39_INTERNAL_83d8480f_4_k_cu_b9697640_29184cuda3std3__48in_placeE - _ZN39_INTERNAL_83d8480f_4_k_cu_b9697640_29184cuda3std3__45__cpo6cbeginE)
_ZN39_INTERNAL_83d8480f_4_k_cu_b9697640_29184cuda3std3__45__cpo6cbeginE:
	.zero		1
	.type		_ZN39_INTERNAL_83d8480f_4_k_cu_b9697640_29184cuda3std3__48in_placeE,@object
	.size		_ZN39_INTERNAL_83d8480f_4_k_cu_b9697640_29184cuda3std3__48in_placeE,(_ZN39_INTERNAL_83d8480f_4_k_cu_b9697640_29184cuda3std6ranges3__45__cpo9iter_moveE - _ZN39_INTERNAL_83d8480f_4_k_cu_b9697640_29184cuda3std3__48in_placeE)
_ZN39_INTERNAL_83d8480f_4_k_cu_b9697640_29184cuda3std3__48in_placeE:
	.zero		1
	.type		_ZN39_INTERNAL_83d8480f_4_k_cu_b9697640_29184cuda3std6ranges3__45__cpo9iter_moveE,@object
	.size		_ZN39_INTERNAL_83d8480f_4_k_cu_b9697640_29184cuda3std6ranges3__45__cpo9iter_moveE,(_ZN39_INTERNAL_83d8480f_4_k_cu_b9697640_29184cuda3std3__45__cpo5beginE - _ZN39_INTERNAL_83d8480f_4_k_cu_b9697640_29184cuda3std6ranges3__45__cpo9iter_moveE)
_ZN39_INTERNAL_83d8480f_4_k_cu_b9697640_29184cuda3std6ranges3__45__cpo9iter_moveE:
	.zero		1
	.type		_ZN39_INTERNAL_83d8480f_4_k_cu_b9697640_29184cuda3std3__45__cpo5beginE,@object
	.size		_ZN39_INTERNAL_83d8480f_4_k_cu_b9697640_29184cuda3std3__45__cpo5beginE,(_ZN39_INTERNAL_83d8480f_4_k_cu_b9697640_29184cuda3std3__441_GLOBAL__N__83d8480f_4_k_cu_b9697640_29186ignoreE - _ZN39_INTERNAL_83d8480f_4_k_cu_b9697640_29184cuda3std3__45__cpo5beginE)
_ZN39_INTERNAL_83d8480f_4_k_cu_b9697640_29184cuda3std3__45__cpo5beginE:
	.zero		1
	.type		_ZN39_INTERNAL_83d8480f_4_k_cu_b9697640_29184cuda3std3__441_GLOBAL__N__83d8480f_4_k_cu_b9697640_29186ignoreE,@object
	.size		_ZN39_INTERNAL_83d8480f_4_k_cu_b9697640_29184cuda3std3__441_GLOBAL__N__83d8480f_4_k_cu_b9697640_29186ignoreE,(_ZN39_INTERNAL_83d8480f_4_k_cu_b9697640_29184cute7productE - _ZN39_INTERNAL_83d8480f_4_k_cu_b9697640_29184cuda3std3__441_GLOBAL__N__83d8480f_4_k_cu_b9697640_29186ignoreE)
_ZN39_INTERNAL_83d8480f_4_k_cu_b9697640_29184cuda3std3__441_GLOBAL__N__83d8480f_4_k_cu_b9697640_29186ignoreE:
	.zero		1
	.type		_ZN39_INTERNAL_83d8480f_4_k_cu_b9697640_29184cute7productE,@object
	.size		_ZN39_INTERNAL_83d8480f_4_k_cu_b9697640_29184cute7productE,(_ZN39_INTERNAL_83d8480f_4_k_cu_b9697640_29184cuda3std3__45__cpo3endE - _ZN39_INTERNAL_83d8480f_4_k_cu_b9697640_29184cute7productE)
_ZN39_INTERNAL_83d8480f_4_k_cu_b9697640_29184cute7productE:
	.zero		1
	.type		_ZN39_INTERNAL_83d8480f_4_k_cu_b9697640_29184cuda3std3__45__cpo3endE,@object
	.size		_ZN39_INTERNAL_83d8480f_4_k_cu_b9697640_29184cuda3std3__45__cpo3endE,(_ZN39_INTERNAL_83d8480f_4_k_cu_b9697640_29184cuda3std3__419piecewise_constructE - _ZN39_INTERNAL_83d8480f_4_k_cu_b9697640_29184cuda3std3__45__cpo3endE)
_ZN39_INTERNAL_83d8480f_4_k_cu_b9697640_29184cuda3std3__45__cpo3endE:
	.zero		1
	.type		_ZN39_INTERNAL_83d8480f_4_k_cu_b9697640_29184cuda3std3__419piecewise_constructE,@object
	.size		_ZN39_INTERNAL_83d8480f_4_k_cu_b9697640_29184cuda3std3__419piecewise_constructE,(_ZN39_INTERNAL_83d8480f_4_k_cu_b9697640_29184cuda3std3__45__cpo4cendE - _ZN39_INTERNAL_83d8480f_4_k_cu_b9697640_29184cuda3std3__419piecewise_constructE)
_ZN39_INTERNAL_83d8480f_4_k_cu_b9697640_29184cuda3std3__419piecewise_constructE:
	.zero		1
	.type		_ZN39_INTERNAL_83d8480f_4_k_cu_b9697640_29184cuda3std3__45__cpo4cendE,@object
	.size		_ZN39_INTERNAL_83d8480f_4_k_cu_b9697640_29184cuda3std3__45__cpo4cendE,(_ZN39_INTERNAL_83d8480f_4_k_cu_b9697640_29184cuda3std6ranges3__45__cpo4swapE - _ZN39_INTERNAL_83d8480f_4_k_cu_b9697640_29184cuda3std3__45__cpo4cendE)
_ZN39_INTERNAL_83d8480f_4_k_cu_b9697640_29184cuda3std3__45__cpo4cendE:
	.zero		1
	.type		_ZN39_INTERNAL_83d8480f_4_k_cu_b9697640_29184cuda3std6ranges3__45__cpo4swapE,@object
	.size		_ZN39_INTERNAL_83d8480f_4_k_cu_b9697640_29184cuda3std6ranges3__45__cpo4swapE,(.L_9 - _ZN39_INTERNAL_83d8480f_4_k_cu_b9697640_29184cuda3std6ranges3__45__cpo4swapE)
_ZN39_INTERNAL_83d8480f_4_k_cu_b9697640_29184cuda3std6ranges3__45__cpo4swapE:
	.zero		1
.L_9:


//--------------------- .nv.constant0._ZN7cutlass13device_kernelINS_4fmha6kernel28FmhaKernelTmaWarpSpecializedINS1_10collective30FmhaMainloopTmaWarpSpecializedINS_6half_tEffN4cute5tupleIJNS7_1CILi128EEESA_SA_EEENS8_IJiNS9_ILi1EEENS8_IJiiEEEEEESE_SE_NS4_14ResidualFusionEJEEENS4_15FmhaFwdEpilogueIS6_fNS8_IJNS9_ILi64EEESA_SA_EEEEENS2_23IndividualTileSchedulerEJEEEEEvNT_6ParamsE --------------------------
	.section	.nv.constant0._ZN7cutlass13device_kernelINS_4fmha6kernel28FmhaKernelTmaWarpSpecializedINS1_10collective30FmhaMainloopTmaWarpSpecializedINS_6half_tEffN4cute5tupleIJNS7_1CILi128EEESA_SA_EEENS8_IJiNS9_ILi1EEENS8_IJiiEEEEEESE_SE_NS4_14ResidualFusionEJEEENS4_15FmhaFwdEpilogueIS6_fNS8_IJNS9_ILi64EEESA_SA_EEEEENS2_23IndividualTileSchedulerEJEEEEEvNT_6ParamsE,"a",@progbits
	.sectionflags	@""
	.align	4
.nv.constant0._ZN7cutlass13device_kernelINS_4fmha6kernel28FmhaKernelTmaWarpSpecializedINS1_10collective30FmhaMainloopTmaWarpSpecializedINS_6half_tEffN4cute5tupleIJNS7_1CILi128EEESA_SA_EEENS8_IJiNS9_ILi1EEENS8_IJiiEEEEEESE_SE_NS4_14ResidualFusionEJEEENS4_15FmhaFwdEpilogueIS6_fNS8_IJNS9_ILi64EEESA_SA_EEEEENS2_23IndividualTileSchedulerEJEEEEEvNT_6ParamsE:
	.zero		2688


//--------------------- SYMBOLS --------------------------

	.type		.nv.reservedSmem.offset0,@object
	.size		.nv.reservedSmem.offset0,0x4
	.type		__assertfail,@function
